//
// Generated by NVIDIA NVVM Compiler
//
// Compiler Build ID: CL-36424714
// Cuda compilation tools, release 13.0, V13.0.88
// Based on NVVM 20.0.0
//

.version 9.0
.target sm_100
.address_size 64

	// .globl	_Z31optimized_glm4_attention_kernelPK6__halfS1_S1_PKfPS_iiii
.extern .shared .align 16 .b8 shared_mem[];

.visible .entry _Z31optimized_glm4_attention_kernelPK6__halfS1_S1_PKfPS_iiii(
	.param .u64 .ptr .align 1 _Z31optimized_glm4_attention_kernelPK6__halfS1_S1_PKfPS_iiii_param_0,
	.param .u64 .ptr .align 1 _Z31optimized_glm4_attention_kernelPK6__halfS1_S1_PKfPS_iiii_param_1,
	.param .u64 .ptr .align 1 _Z31optimized_glm4_attention_kernelPK6__halfS1_S1_PKfPS_iiii_param_2,
	.param .u64 .ptr .align 1 _Z31optimized_glm4_attention_kernelPK6__halfS1_S1_PKfPS_iiii_param_3,
	.param .u64 .ptr .align 1 _Z31optimized_glm4_attention_kernelPK6__halfS1_S1_PKfPS_iiii_param_4,
	.param .u32 _Z31optimized_glm4_attention_kernelPK6__halfS1_S1_PKfPS_iiii_param_5,
	.param .u32 _Z31optimized_glm4_attention_kernelPK6__halfS1_S1_PKfPS_iiii_param_6,
	.param .u32 _Z31optimized_glm4_attention_kernelPK6__halfS1_S1_PKfPS_iiii_param_7,
	.param .u32 _Z31optimized_glm4_attention_kernelPK6__halfS1_S1_PKfPS_iiii_param_8
)
{
	.reg .pred 	%p<82>;
	.reg .b16 	%rs<14>;
	.reg .b32 	%r<283>;
	.reg .b32 	%f<413>;
	.reg .b64 	%rd<78>;

	ld.param.u64 	%rd6, [_Z31optimized_glm4_attention_kernelPK6__halfS1_S1_PKfPS_iiii_param_0];
	ld.param.u64 	%rd7, [_Z31optimized_glm4_attention_kernelPK6__halfS1_S1_PKfPS_iiii_param_2];
	ld.param.u64 	%rd8, [_Z31optimized_glm4_attention_kernelPK6__halfS1_S1_PKfPS_iiii_param_3];
	ld.param.u64 	%rd9, [_Z31optimized_glm4_attention_kernelPK6__halfS1_S1_PKfPS_iiii_param_4];
	ld.param.u32 	%r111, [_Z31optimized_glm4_attention_kernelPK6__halfS1_S1_PKfPS_iiii_param_5];
	ld.param.u32 	%r108, [_Z31optimized_glm4_attention_kernelPK6__halfS1_S1_PKfPS_iiii_param_6];
	ld.param.u32 	%r109, [_Z31optimized_glm4_attention_kernelPK6__halfS1_S1_PKfPS_iiii_param_7];
	ld.param.u32 	%r110, [_Z31optimized_glm4_attention_kernelPK6__halfS1_S1_PKfPS_iiii_param_8];
	cvta.to.global.u64 	%rd1, %rd6;
	cvta.to.global.u64 	%rd2, %rd8;
	cvta.to.global.u64 	%rd3, %rd7;
	cvta.to.global.u64 	%rd4, %rd9;
	mov.u32 	%r1, %ctaid.y;
	mov.u32 	%r2, %ctaid.z;
	setp.ge.s32 	%p2, %r1, %r109;
	setp.ge.s32 	%p3, %r2, %r111;
	or.pred  	%p4, %p3, %p2;
	@%p4 bra 	$L__BB0_109;
	mul.lo.s32 	%r3, %r108, %r2;
	mad.lo.s32 	%r4, %r3, %r109, %r1;
	mul.lo.s32 	%r5, %r4, %r110;
	mov.u32 	%r6, %ntid.x;
	mul.lo.s32 	%r7, %r110, %r6;
	mov.u32 	%r8, %tid.x;
	setp.ge.u32 	%p5, %r8, %r108;
	setp.lt.s32 	%p6, %r110, 1;
	or.pred  	%p7, %p5, %p6;
	@%p7 bra 	$L__BB0_13;
	mul.lo.s32 	%r9, %r110, %r8;
	add.s32 	%r10, %r5, %r9;
	add.s32 	%r11, %r110, -1;
	shr.u32 	%r113, %r11, 2;
	add.s32 	%r12, %r113, 1;
	and.b32  	%r13, %r12, 7;
	setp.lt.u32 	%p8, %r110, 29;
	mov.b32 	%r253, 0;
	@%p8 bra 	$L__BB0_5;
	and.b32  	%r14, %r12, 2147483640;
	mov.b32 	%r253, 0;
	mov.u32 	%r252, %r253;
$L__BB0_4:
	.pragma "nounroll";
	add.s32 	%r115, %r10, %r253;
	mul.wide.u32 	%rd10, %r115, 2;
	add.s64 	%rd11, %rd1, %rd10;
	ld.global.nc.v4.f32 	{%f81, %f82, %f83, %f84}, [%rd11];
	add.s32 	%r116, %r253, %r9;
	shl.b32 	%r117, %r116, 2;
	mov.u32 	%r118, shared_mem;
	add.s32 	%r119, %r118, %r117;
	st.shared.v4.f32 	[%r119], {%f81, %f82, %f83, %f84};
	add.s32 	%r120, %r115, 4;
	mul.wide.u32 	%rd12, %r120, 2;
	add.s64 	%rd13, %rd1, %rd12;
	ld.global.nc.v4.f32 	{%f85, %f86, %f87, %f88}, [%rd13];
	st.shared.v4.f32 	[%r119+16], {%f85, %f86, %f87, %f88};
	add.s32 	%r121, %r115, 8;
	mul.wide.u32 	%rd14, %r121, 2;
	add.s64 	%rd15, %rd1, %rd14;
	ld.global.nc.v4.f32 	{%f89, %f90, %f91, %f92}, [%rd15];
	st.shared.v4.f32 	[%r119+32], {%f89, %f90, %f91, %f92};
	add.s32 	%r122, %r115, 12;
	mul.wide.u32 	%rd16, %r122, 2;
	add.s64 	%rd17, %rd1, %rd16;
	ld.global.nc.v4.f32 	{%f93, %f94, %f95, %f96}, [%rd17];
	st.shared.v4.f32 	[%r119+48], {%f93, %f94, %f95, %f96};
	add.s32 	%r123, %r115, 16;
	mul.wide.u32 	%rd18, %r123, 2;
	add.s64 	%rd19, %rd1, %rd18;
	ld.global.nc.v4.f32 	{%f97, %f98, %f99, %f100}, [%rd19];
	st.shared.v4.f32 	[%r119+64], {%f97, %f98, %f99, %f100};
	add.s32 	%r124, %r115, 20;
	mul.wide.u32 	%rd20, %r124, 2;
	add.s64 	%rd21, %rd1, %rd20;
	ld.global.nc.v4.f32 	{%f101, %f102, %f103, %f104}, [%rd21];
	st.shared.v4.f32 	[%r119+80], {%f101, %f102, %f103, %f104};
	add.s32 	%r125, %r115, 24;
	mul.wide.u32 	%rd22, %r125, 2;
	add.s64 	%rd23, %rd1, %rd22;
	ld.global.nc.v4.f32 	{%f105, %f106, %f107, %f108}, [%rd23];
	st.shared.v4.f32 	[%r119+96], {%f105, %f106, %f107, %f108};
	add.s32 	%r126, %r115, 28;
	mul.wide.u32 	%rd24, %r126, 2;
	add.s64 	%rd25, %rd1, %rd24;
	ld.global.nc.v4.f32 	{%f109, %f110, %f111, %f112}, [%rd25];
	st.shared.v4.f32 	[%r119+112], {%f109, %f110, %f111, %f112};
	add.s32 	%r253, %r253, 32;
	add.s32 	%r252, %r252, 8;
	setp.ne.s32 	%p9, %r252, %r14;
	@%p9 bra 	$L__BB0_4;
$L__BB0_5:
	setp.eq.s32 	%p10, %r13, 0;
	@%p10 bra 	$L__BB0_13;
	setp.lt.u32 	%p11, %r13, 4;
	@%p11 bra 	$L__BB0_8;
	add.s32 	%r127, %r10, %r253;
	mul.wide.u32 	%rd26, %r127, 2;
	add.s64 	%rd27, %rd1, %rd26;
	ld.global.nc.v4.f32 	{%f113, %f114, %f115, %f116}, [%rd27];
	add.s32 	%r128, %r253, %r9;
	shl.b32 	%r129, %r128, 2;
	mov.u32 	%r130, shared_mem;
	add.s32 	%r131, %r130, %r129;
	st.shared.v4.f32 	[%r131], {%f113, %f114, %f115, %f116};
	add.s32 	%r132, %r127, 4;
	mul.wide.u32 	%rd28, %r132, 2;
	add.s64 	%rd29, %rd1, %rd28;
	ld.global.nc.v4.f32 	{%f117, %f118, %f119, %f120}, [%rd29];
	st.shared.v4.f32 	[%r131+16], {%f117, %f118, %f119, %f120};
	add.s32 	%r133, %r127, 8;
	mul.wide.u32 	%rd30, %r133, 2;
	add.s64 	%rd31, %rd1, %rd30;
	ld.global.nc.v4.f32 	{%f121, %f122, %f123, %f124}, [%rd31];
	st.shared.v4.f32 	[%r131+32], {%f121, %f122, %f123, %f124};
	add.s32 	%r134, %r127, 12;
	mul.wide.u32 	%rd32, %r134, 2;
	add.s64 	%rd33, %rd1, %rd32;
	ld.global.nc.v4.f32 	{%f125, %f126, %f127, %f128}, [%rd33];
	st.shared.v4.f32 	[%r131+48], {%f125, %f126, %f127, %f128};
	add.s32 	%r253, %r253, 16;
$L__BB0_8:
	and.b32  	%r135, %r12, 3;
	setp.eq.s32 	%p12, %r135, 0;
	@%p12 bra 	$L__BB0_13;
	setp.eq.s32 	%p13, %r135, 1;
	@%p13 bra 	$L__BB0_11;
	add.s32 	%r136, %r10, %r253;
	mul.wide.u32 	%rd34, %r136, 2;
	add.s64 	%rd35, %rd1, %rd34;
	ld.global.nc.v4.f32 	{%f129, %f130, %f131, %f132}, [%rd35];
	add.s32 	%r137, %r253, %r9;
	shl.b32 	%r138, %r137, 2;
	mov.u32 	%r139, shared_mem;
	add.s32 	%r140, %r139, %r138;
	st.shared.v4.f32 	[%r140], {%f129, %f130, %f131, %f132};
	add.s32 	%r141, %r136, 4;
	mul.wide.u32 	%rd36, %r141, 2;
	add.s64 	%rd37, %rd1, %rd36;
	ld.global.nc.v4.f32 	{%f133, %f134, %f135, %f136}, [%rd37];
	st.shared.v4.f32 	[%r140+16], {%f133, %f134, %f135, %f136};
	add.s32 	%r253, %r253, 8;
$L__BB0_11:
	and.b32  	%r142, %r11, 4;
	setp.ne.s32 	%p14, %r142, 0;
	@%p14 bra 	$L__BB0_13;
	add.s32 	%r143, %r10, %r253;
	mul.wide.u32 	%rd38, %r143, 2;
	add.s64 	%rd39, %rd1, %rd38;
	ld.global.nc.v4.f32 	{%f137, %f138, %f139, %f140}, [%rd39];
	add.s32 	%r144, %r253, %r9;
	shl.b32 	%r145, %r144, 2;
	mov.u32 	%r146, shared_mem;
	add.s32 	%r147, %r146, %r145;
	st.shared.v4.f32 	[%r147], {%f137, %f138, %f139, %f140};
$L__BB0_13:
	bar.sync 	0;
	shl.b32 	%r24, %r7, 3;
	mov.u32 	%r148, shared_mem;
	add.s32 	%r25, %r148, %r24;
	setp.ge.s32 	%p15, %r8, %r108;
	@%p15 bra 	$L__BB0_33;
	setp.gt.s32 	%p16, %r110, 0;
	mul.lo.s32 	%r26, %r110, %r8;
	mul.lo.s32 	%r27, %r108, %r8;
	mad.lo.s32 	%r28, %r3, %r108, %r27;
	cvt.rn.f32.s32 	%f1, %r110;
	mov.u32 	%r261, %r8;
	@%p16 bra 	$L__BB0_15;
	bra.uni 	$L__BB0_30;
$L__BB0_15:
	and.b32  	%r29, %r110, 7;
	and.b32  	%r30, %r110, 2147483640;
	mov.u32 	%r256, %r8;
$L__BB0_16:
	add.s32 	%r154, %r110, -1;
	setp.lt.u32 	%p19, %r154, 7;
	mad.lo.s32 	%r32, %r256, %r110, %r7;
	mov.f32 	%f380, 0f00000000;
	mov.b32 	%r259, 0;
	@%p19 bra 	$L__BB0_19;
	mov.f32 	%f380, 0f00000000;
	mov.b32 	%r257, 0;
$L__BB0_18:
	.pragma "nounroll";
	add.s32 	%r156, %r257, %r26;
	shl.b32 	%r157, %r156, 2;
	add.s32 	%r159, %r148, %r157;
	ld.shared.f32 	%f148, [%r159];
	add.s32 	%r160, %r32, %r257;
	shl.b32 	%r161, %r160, 2;
	add.s32 	%r162, %r148, %r161;
	ld.shared.f32 	%f149, [%r162];
	fma.rn.f32 	%f150, %f148, %f149, %f380;
	ld.shared.f32 	%f151, [%r159+4];
	ld.shared.f32 	%f152, [%r162+4];
	fma.rn.f32 	%f153, %f151, %f152, %f150;
	ld.shared.f32 	%f154, [%r159+8];
	ld.shared.f32 	%f155, [%r162+8];
	fma.rn.f32 	%f156, %f154, %f155, %f153;
	ld.shared.f32 	%f157, [%r159+12];
	ld.shared.f32 	%f158, [%r162+12];
	fma.rn.f32 	%f159, %f157, %f158, %f156;
	ld.shared.f32 	%f160, [%r159+16];
	ld.shared.f32 	%f161, [%r162+16];
	fma.rn.f32 	%f162, %f160, %f161, %f159;
	ld.shared.f32 	%f163, [%r159+20];
	ld.shared.f32 	%f164, [%r162+20];
	fma.rn.f32 	%f165, %f163, %f164, %f162;
	ld.shared.f32 	%f166, [%r159+24];
	ld.shared.f32 	%f167, [%r162+24];
	fma.rn.f32 	%f168, %f166, %f167, %f165;
	ld.shared.f32 	%f169, [%r159+28];
	ld.shared.f32 	%f170, [%r162+28];
	fma.rn.f32 	%f380, %f169, %f170, %f168;
	add.s32 	%r257, %r257, 8;
	setp.eq.s32 	%p20, %r257, %r30;
	mov.u32 	%r259, %r30;
	@%p20 bra 	$L__BB0_19;
	bra.uni 	$L__BB0_18;
$L__BB0_19:
	setp.eq.s32 	%p21, %r29, 0;
	@%p21 bra 	$L__BB0_27;
	add.s32 	%r163, %r29, -1;
	setp.lt.u32 	%p22, %r163, 3;
	@%p22 bra 	$L__BB0_22;
	add.s32 	%r164, %r259, %r26;
	shl.b32 	%r165, %r164, 2;
	add.s32 	%r167, %r148, %r165;
	ld.shared.f32 	%f172, [%r167];
	add.s32 	%r168, %r32, %r259;
	shl.b32 	%r169, %r168, 2;
	add.s32 	%r170, %r148, %r169;
	ld.shared.f32 	%f173, [%r170];
	fma.rn.f32 	%f174, %f172, %f173, %f380;
	ld.shared.f32 	%f175, [%r167+4];
	ld.shared.f32 	%f176, [%r170+4];
	fma.rn.f32 	%f177, %f175, %f176, %f174;
	ld.shared.f32 	%f178, [%r167+8];
	ld.shared.f32 	%f179, [%r170+8];
	fma.rn.f32 	%f180, %f178, %f179, %f177;
	ld.shared.f32 	%f181, [%r167+12];
	ld.shared.f32 	%f182, [%r170+12];
	fma.rn.f32 	%f380, %f181, %f182, %f180;
	add.s32 	%r259, %r259, 4;
$L__BB0_22:
	and.b32  	%r171, %r110, 3;
	setp.eq.s32 	%p23, %r171, 0;
	@%p23 bra 	$L__BB0_27;
	setp.eq.s32 	%p24, %r171, 1;
	@%p24 bra 	$L__BB0_25;
	add.s32 	%r172, %r259, %r26;
	shl.b32 	%r173, %r172, 2;
	add.s32 	%r175, %r148, %r173;
	ld.shared.f32 	%f184, [%r175];
	add.s32 	%r176, %r32, %r259;
	shl.b32 	%r177, %r176, 2;
	add.s32 	%r178, %r148, %r177;
	ld.shared.f32 	%f185, [%r178];
	fma.rn.f32 	%f186, %f184, %f185, %f380;
	ld.shared.f32 	%f187, [%r175+4];
	ld.shared.f32 	%f188, [%r178+4];
	fma.rn.f32 	%f380, %f187, %f188, %f186;
	add.s32 	%r259, %r259, 2;
$L__BB0_25:
	and.b32  	%r179, %r110, 1;
	setp.eq.b32 	%p25, %r179, 1;
	not.pred 	%p26, %p25;
	@%p26 bra 	$L__BB0_27;
	add.s32 	%r180, %r259, %r26;
	shl.b32 	%r181, %r180, 2;
	add.s32 	%r183, %r148, %r181;
	ld.shared.f32 	%f189, [%r183];
	add.s32 	%r184, %r32, %r259;
	shl.b32 	%r185, %r184, 2;
	add.s32 	%r186, %r148, %r185;
	ld.shared.f32 	%f190, [%r186];
	fma.rn.f32 	%f380, %f189, %f190, %f380;
$L__BB0_27:
	add.s32 	%r187, %r28, %r256;
	mul.wide.u32 	%rd42, %r187, 4;
	add.s64 	%rd43, %rd2, %rd42;
	ld.global.nc.f32 	%f192, [%rd43];
	setp.gt.f32 	%p27, %f192, 0f00000000;
	mov.f32 	%f373, 0fFF800000;
	@%p27 bra 	$L__BB0_28;
	bra.uni 	$L__BB0_29;
$L__BB0_28:
	sqrt.rn.f32 	%f193, %f1;
	div.rn.f32 	%f373, %f380, %f193;
$L__BB0_29:
	add.s32 	%r188, %r256, %r27;
	shl.b32 	%r189, %r188, 2;
	add.s32 	%r190, %r25, %r189;
	st.shared.f32 	[%r190], %f373;
	add.s32 	%r256, %r256, %r6;
	setp.lt.s32 	%p28, %r256, %r108;
	@%p28 bra 	$L__BB0_16;
	bra.uni 	$L__BB0_33;
$L__BB0_30:
	add.s32 	%r149, %r28, %r261;
	mul.wide.u32 	%rd40, %r149, 4;
	add.s64 	%rd41, %rd2, %rd40;
	ld.global.nc.f32 	%f142, [%rd41];
	setp.leu.f32 	%p17, %f142, 0f00000000;
	mov.f32 	%f381, 0fFF800000;
	@%p17 bra 	$L__BB0_32;
	sqrt.rn.f32 	%f143, %f1;
	mov.f32 	%f144, 0f00000000;
	div.rn.f32 	%f381, %f144, %f143;
$L__BB0_32:
	add.s32 	%r150, %r261, %r27;
	shl.b32 	%r151, %r150, 2;
	add.s32 	%r152, %r25, %r151;
	st.shared.f32 	[%r152], %f381;
	add.s32 	%r261, %r261, %r6;
	setp.lt.s32 	%p18, %r261, %r108;
	@%p18 bra 	$L__BB0_30;
$L__BB0_33:
	bar.sync 	0;
	setp.lt.s32 	%p29, %r108, 1;
	mov.f32 	%f389, 0fFF800000;
	@%p29 bra 	$L__BB0_46;
	mul.lo.s32 	%r43, %r108, %r8;
	and.b32  	%r44, %r108, 15;
	setp.lt.u32 	%p30, %r108, 16;
	mov.f32 	%f389, 0fFF800000;
	mov.b32 	%r262, 0;
	@%p30 bra 	$L__BB0_37;
	and.b32  	%r262, %r108, 2147483632;
	mov.f32 	%f389, 0fFF800000;
	mov.b32 	%r267, 0;
$L__BB0_36:
	.pragma "nounroll";
	add.s32 	%r193, %r267, %r43;
	shl.b32 	%r194, %r193, 2;
	add.s32 	%r195, %r25, %r194;
	ld.shared.f32 	%f198, [%r195];
	max.f32 	%f199, %f389, %f198;
	ld.shared.f32 	%f200, [%r195+4];
	max.f32 	%f201, %f199, %f200;
	ld.shared.f32 	%f202, [%r195+8];
	max.f32 	%f203, %f201, %f202;
	ld.shared.f32 	%f204, [%r195+12];
	max.f32 	%f205, %f203, %f204;
	ld.shared.f32 	%f206, [%r195+16];
	max.f32 	%f207, %f205, %f206;
	ld.shared.f32 	%f208, [%r195+20];
	max.f32 	%f209, %f207, %f208;
	ld.shared.f32 	%f210, [%r195+24];
	max.f32 	%f211, %f209, %f210;
	ld.shared.f32 	%f212, [%r195+28];
	max.f32 	%f213, %f211, %f212;
	ld.shared.f32 	%f214, [%r195+32];
	max.f32 	%f215, %f213, %f214;
	ld.shared.f32 	%f216, [%r195+36];
	max.f32 	%f217, %f215, %f216;
	ld.shared.f32 	%f218, [%r195+40];
	max.f32 	%f219, %f217, %f218;
	ld.shared.f32 	%f220, [%r195+44];
	max.f32 	%f221, %f219, %f220;
	ld.shared.f32 	%f222, [%r195+48];
	max.f32 	%f223, %f221, %f222;
	ld.shared.f32 	%f224, [%r195+52];
	max.f32 	%f225, %f223, %f224;
	ld.shared.f32 	%f226, [%r195+56];
	max.f32 	%f227, %f225, %f226;
	ld.shared.f32 	%f228, [%r195+60];
	max.f32 	%f389, %f227, %f228;
	add.s32 	%r267, %r267, 16;
	setp.eq.s32 	%p31, %r267, %r262;
	@%p31 bra 	$L__BB0_37;
	bra.uni 	$L__BB0_36;
$L__BB0_37:
	setp.eq.s32 	%p32, %r44, 0;
	@%p32 bra 	$L__BB0_46;
	and.b32  	%r47, %r108, 7;
	setp.lt.u32 	%p33, %r44, 8;
	@%p33 bra 	$L__BB0_40;
	add.s32 	%r196, %r262, %r43;
	shl.b32 	%r197, %r196, 2;
	add.s32 	%r198, %r25, %r197;
	ld.shared.f32 	%f230, [%r198];
	max.f32 	%f231, %f389, %f230;
	ld.shared.f32 	%f232, [%r198+4];
	max.f32 	%f233, %f231, %f232;
	ld.shared.f32 	%f234, [%r198+8];
	max.f32 	%f235, %f233, %f234;
	ld.shared.f32 	%f236, [%r198+12];
	max.f32 	%f237, %f235, %f236;
	ld.shared.f32 	%f238, [%r198+16];
	max.f32 	%f239, %f237, %f238;
	ld.shared.f32 	%f240, [%r198+20];
	max.f32 	%f241, %f239, %f240;
	ld.shared.f32 	%f242, [%r198+24];
	max.f32 	%f243, %f241, %f242;
	ld.shared.f32 	%f244, [%r198+28];
	max.f32 	%f389, %f243, %f244;
	add.s32 	%r262, %r262, 8;
$L__BB0_40:
	setp.eq.s32 	%p34, %r47, 0;
	@%p34 bra 	$L__BB0_46;
	and.b32  	%r50, %r108, 3;
	setp.lt.u32 	%p35, %r47, 4;
	@%p35 bra 	$L__BB0_43;
	add.s32 	%r199, %r262, %r43;
	shl.b32 	%r200, %r199, 2;
	add.s32 	%r201, %r25, %r200;
	ld.shared.f32 	%f246, [%r201];
	max.f32 	%f247, %f389, %f246;
	ld.shared.f32 	%f248, [%r201+4];
	max.f32 	%f249, %f247, %f248;
	ld.shared.f32 	%f250, [%r201+8];
	max.f32 	%f251, %f249, %f250;
	ld.shared.f32 	%f252, [%r201+12];
	max.f32 	%f389, %f251, %f252;
	add.s32 	%r262, %r262, 4;
$L__BB0_43:
	setp.eq.s32 	%p36, %r50, 0;
	@%p36 bra 	$L__BB0_46;
	mov.b32 	%r266, 0;
$L__BB0_45:
	.pragma "nounroll";
	add.s32 	%r203, %r262, %r43;
	shl.b32 	%r204, %r203, 2;
	add.s32 	%r205, %r25, %r204;
	ld.shared.f32 	%f253, [%r205];
	max.f32 	%f389, %f389, %f253;
	add.s32 	%r262, %r262, 1;
	add.s32 	%r266, %r266, 1;
	setp.ne.s32 	%p37, %r266, %r50;
	@%p37 bra 	$L__BB0_45;
$L__BB0_46:
	setp.lt.s32 	%p38, %r108, 1;
	mov.f32 	%f392, 0f00000000;
	@%p38 bra 	$L__BB0_68;
	mul.lo.s32 	%r57, %r108, %r8;
	and.b32  	%r58, %r108, 3;
	setp.lt.u32 	%p39, %r108, 4;
	mov.f32 	%f392, 0f00000000;
	mov.b32 	%r269, 0;
	@%p39 bra 	$L__BB0_58;
	and.b32  	%r269, %r108, 2147483644;
	mov.f32 	%f392, 0f00000000;
	mov.b32 	%r268, 0;
$L__BB0_49:
	.pragma "nounroll";
	add.s32 	%r208, %r268, %r57;
	shl.b32 	%r209, %r208, 2;
	add.s32 	%r63, %r25, %r209;
	ld.shared.f32 	%f32, [%r63];
	setp.equ.f32 	%p40, %f32, 0fFF800000;
	@%p40 bra 	$L__BB0_51;
	sub.f32 	%f258, %f32, %f389;
	fma.rn.f32 	%f259, %f258, 0f3BBB989D, 0f3F000000;
	cvt.sat.f32.f32 	%f260, %f259;
	mov.f32 	%f261, 0f4B400001;
	mov.f32 	%f262, 0f437C0000;
	fma.rm.f32 	%f263, %f260, %f262, %f261;
	add.f32 	%f264, %f263, 0fCB40007F;
	neg.f32 	%f265, %f264;
	fma.rn.f32 	%f266, %f258, 0f3FB8AA3B, %f265;
	fma.rn.f32 	%f267, %f258, 0f32A57060, %f266;
	mov.b32 	%r210, %f263;
	shl.b32 	%r211, %r210, 23;
	mov.b32 	%f268, %r211;
	ex2.approx.ftz.f32 	%f269, %f267;
	mul.f32 	%f270, %f269, %f268;
	st.shared.f32 	[%r63], %f270;
	add.f32 	%f392, %f392, %f270;
$L__BB0_51:
	ld.shared.f32 	%f35, [%r63+4];
	setp.equ.f32 	%p41, %f35, 0fFF800000;
	@%p41 bra 	$L__BB0_53;
	sub.f32 	%f271, %f35, %f389;
	fma.rn.f32 	%f272, %f271, 0f3BBB989D, 0f3F000000;
	cvt.sat.f32.f32 	%f273, %f272;
	mov.f32 	%f274, 0f4B400001;
	mov.f32 	%f275, 0f437C0000;
	fma.rm.f32 	%f276, %f273, %f275, %f274;
	add.f32 	%f277, %f276, 0fCB40007F;
	neg.f32 	%f278, %f277;
	fma.rn.f32 	%f279, %f271, 0f3FB8AA3B, %f278;
	fma.rn.f32 	%f280, %f271, 0f32A57060, %f279;
	mov.b32 	%r212, %f276;
	shl.b32 	%r213, %r212, 23;
	mov.b32 	%f281, %r213;
	ex2.approx.ftz.f32 	%f282, %f280;
	mul.f32 	%f283, %f282, %f281;
	st.shared.f32 	[%r63+4], %f283;
	add.f32 	%f392, %f392, %f283;
$L__BB0_53:
	ld.shared.f32 	%f38, [%r63+8];
	setp.equ.f32 	%p42, %f38, 0fFF800000;
	@%p42 bra 	$L__BB0_55;
	sub.f32 	%f284, %f38, %f389;
	fma.rn.f32 	%f285, %f284, 0f3BBB989D, 0f3F000000;
	cvt.sat.f32.f32 	%f286, %f285;
	mov.f32 	%f287, 0f4B400001;
	mov.f32 	%f288, 0f437C0000;
	fma.rm.f32 	%f289, %f286, %f288, %f287;
	add.f32 	%f290, %f289, 0fCB40007F;
	neg.f32 	%f291, %f290;
	fma.rn.f32 	%f292, %f284, 0f3FB8AA3B, %f291;
	fma.rn.f32 	%f293, %f284, 0f32A57060, %f292;
	mov.b32 	%r214, %f289;
	shl.b32 	%r215, %r214, 23;
	mov.b32 	%f294, %r215;
	ex2.approx.ftz.f32 	%f295, %f293;
	mul.f32 	%f296, %f295, %f294;
	st.shared.f32 	[%r63+8], %f296;
	add.f32 	%f392, %f392, %f296;
$L__BB0_55:
	ld.shared.f32 	%f41, [%r63+12];
	setp.equ.f32 	%p43, %f41, 0fFF800000;
	@%p43 bra 	$L__BB0_57;
	sub.f32 	%f297, %f41, %f389;
	fma.rn.f32 	%f298, %f297, 0f3BBB989D, 0f3F000000;
	cvt.sat.f32.f32 	%f299, %f298;
	mov.f32 	%f300, 0f4B400001;
	mov.f32 	%f301, 0f437C0000;
	fma.rm.f32 	%f302, %f299, %f301, %f300;
	add.f32 	%f303, %f302, 0fCB40007F;
	neg.f32 	%f304, %f303;
	fma.rn.f32 	%f305, %f297, 0f3FB8AA3B, %f304;
	fma.rn.f32 	%f306, %f297, 0f32A57060, %f305;
	mov.b32 	%r216, %f302;
	shl.b32 	%r217, %r216, 23;
	mov.b32 	%f307, %r217;
	ex2.approx.ftz.f32 	%f308, %f306;
	mul.f32 	%f309, %f308, %f307;
	st.shared.f32 	[%r63+12], %f309;
	add.f32 	%f392, %f392, %f309;
$L__BB0_57:
	add.s32 	%r268, %r268, 4;
	setp.ne.s32 	%p44, %r268, %r269;
	@%p44 bra 	$L__BB0_49;
$L__BB0_58:
	setp.eq.s32 	%p45, %r58, 0;
	@%p45 bra 	$L__BB0_68;
	setp.eq.s32 	%p46, %r58, 1;
	@%p46 bra 	$L__BB0_65;
	add.s32 	%r218, %r269, %r57;
	shl.b32 	%r219, %r218, 2;
	add.s32 	%r66, %r25, %r219;
	ld.shared.f32 	%f46, [%r66];
	setp.equ.f32 	%p47, %f46, 0fFF800000;
	@%p47 bra 	$L__BB0_62;
	sub.f32 	%f311, %f46, %f389;
	fma.rn.f32 	%f312, %f311, 0f3BBB989D, 0f3F000000;
	cvt.sat.f32.f32 	%f313, %f312;
	mov.f32 	%f314, 0f4B400001;
	mov.f32 	%f315, 0f437C0000;
	fma.rm.f32 	%f316, %f313, %f315, %f314;
	add.f32 	%f317, %f316, 0fCB40007F;
	neg.f32 	%f318, %f317;
	fma.rn.f32 	%f319, %f311, 0f3FB8AA3B, %f318;
	fma.rn.f32 	%f320, %f311, 0f32A57060, %f319;
	mov.b32 	%r220, %f316;
	shl.b32 	%r221, %r220, 23;
	mov.b32 	%f321, %r221;
	ex2.approx.ftz.f32 	%f322, %f320;
	mul.f32 	%f323, %f322, %f321;
	st.shared.f32 	[%r66], %f323;
	add.f32 	%f392, %f392, %f323;
$L__BB0_62:
	ld.shared.f32 	%f49, [%r66+4];
	setp.equ.f32 	%p48, %f49, 0fFF800000;
	@%p48 bra 	$L__BB0_64;
	sub.f32 	%f324, %f49, %f389;
	fma.rn.f32 	%f325, %f324, 0f3BBB989D, 0f3F000000;
	cvt.sat.f32.f32 	%f326, %f325;
	mov.f32 	%f327, 0f4B400001;
	mov.f32 	%f328, 0f437C0000;
	fma.rm.f32 	%f329, %f326, %f328, %f327;
	add.f32 	%f330, %f329, 0fCB40007F;
	neg.f32 	%f331, %f330;
	fma.rn.f32 	%f332, %f324, 0f3FB8AA3B, %f331;
	fma.rn.f32 	%f333, %f324, 0f32A57060, %f332;
	mov.b32 	%r222, %f329;
	shl.b32 	%r223, %r222, 23;
	mov.b32 	%f334, %r223;
	ex2.approx.ftz.f32 	%f335, %f333;
	mul.f32 	%f336, %f335, %f334;
	st.shared.f32 	[%r66+4], %f336;
	add.f32 	%f392, %f392, %f336;
$L__BB0_64:
	add.s32 	%r269, %r269, 2;
$L__BB0_65:
	and.b32  	%r224, %r108, 1;
	setp.eq.b32 	%p49, %r224, 1;
	not.pred 	%p50, %p49;
	@%p50 bra 	$L__BB0_68;
	add.s32 	%r225, %r269, %r57;
	shl.b32 	%r226, %r225, 2;
	add.s32 	%r69, %r25, %r226;
	ld.shared.f32 	%f54, [%r69];
	setp.equ.f32 	%p51, %f54, 0fFF800000;
	@%p51 bra 	$L__BB0_68;
	sub.f32 	%f337, %f54, %f389;
	fma.rn.f32 	%f338, %f337, 0f3BBB989D, 0f3F000000;
	cvt.sat.f32.f32 	%f339, %f338;
	mov.f32 	%f340, 0f4B400001;
	mov.f32 	%f341, 0f437C0000;
	fma.rm.f32 	%f342, %f339, %f341, %f340;
	add.f32 	%f343, %f342, 0fCB40007F;
	neg.f32 	%f344, %f343;
	fma.rn.f32 	%f345, %f337, 0f3FB8AA3B, %f344;
	fma.rn.f32 	%f346, %f337, 0f32A57060, %f345;
	mov.b32 	%r227, %f342;
	shl.b32 	%r228, %r227, 23;
	mov.b32 	%f347, %r228;
	ex2.approx.ftz.f32 	%f348, %f346;
	mul.f32 	%f349, %f348, %f347;
	st.shared.f32 	[%r69], %f349;
	add.f32 	%f392, %f392, %f349;
$L__BB0_68:
	setp.lt.s32 	%p52, %r110, 1;
	mad.lo.s32 	%r229, %r110, %r8, %r5;
	cvt.u64.u32 	%rd5, %r229;
	@%p52 bra 	$L__BB0_109;
	setp.lt.s32 	%p53, %r108, 1;
	mul.lo.s32 	%r70, %r108, %r8;
	@%p53 bra 	$L__BB0_98;
	setp.leu.f32 	%p62, %f392, 0f00000000;
	and.b32  	%r71, %r108, 3;
	setp.eq.s32 	%p63, %r71, 2;
	or.pred  	%p1, %p63, %p62;
	and.b32  	%r235, %r108, 2147483644;
	neg.s32 	%r72, %r235;
	add.s32 	%r236, %r4, 3;
	mul.lo.s32 	%r73, %r110, %r236;
	add.s32 	%r237, %r4, 2;
	mul.lo.s32 	%r74, %r110, %r237;
	mad.lo.s32 	%r75, %r110, %r4, %r110;
	shl.b32 	%r238, %r70, 2;
	add.s32 	%r239, %r24, %r238;
	add.s32 	%r241, %r239, %r148;
	add.s32 	%r76, %r241, 8;
	mov.b32 	%r271, 0;
$L__BB0_71:
	setp.lt.u32 	%p64, %r108, 4;
	add.s32 	%r78, %r271, %r5;
	mov.f32 	%f405, 0f00000000;
	mov.b32 	%r278, 0;
	@%p64 bra 	$L__BB0_86;
	add.s32 	%r276, %r73, %r271;
	add.s32 	%r275, %r74, %r271;
	add.s32 	%r274, %r75, %r271;
	mov.f32 	%f405, 0f00000000;
	mov.u32 	%r272, %r76;
	mov.u32 	%r273, %r78;
	mov.u32 	%r277, %r72;
$L__BB0_73:
	setp.leu.f32 	%p65, %f392, 0f00000000;
	@%p65 bra 	$L__BB0_76;
	ld.shared.f32 	%f58, [%r272+-8];
	setp.equ.f32 	%p66, %f58, 0fFF800000;
	@%p66 bra 	$L__BB0_76;
	div.rn.f32 	%f358, %f58, %f392;
	mul.wide.s32 	%rd60, %r273, 2;
	add.s64 	%rd61, %rd3, %rd60;
	ld.global.nc.u16 	%rs6, [%rd61];
	// begin inline asm
	{  cvt.f32.f16 %f357, %rs6;}

	// end inline asm
	fma.rn.f32 	%f405, %f358, %f357, %f405;
$L__BB0_76:
	@%p65 bra 	$L__BB0_79;
	ld.shared.f32 	%f61, [%r272+-4];
	setp.equ.f32 	%p68, %f61, 0fFF800000;
	@%p68 bra 	$L__BB0_79;
	div.rn.f32 	%f360, %f61, %f392;
	mul.wide.s32 	%rd62, %r274, 2;
	add.s64 	%rd63, %rd3, %rd62;
	ld.global.nc.u16 	%rs7, [%rd63];
	// begin inline asm
	{  cvt.f32.f16 %f359, %rs7;}

	// end inline asm
	fma.rn.f32 	%f405, %f360, %f359, %f405;
$L__BB0_79:
	@%p65 bra 	$L__BB0_82;
	ld.shared.f32 	%f64, [%r272];
	setp.equ.f32 	%p70, %f64, 0fFF800000;
	@%p70 bra 	$L__BB0_82;
	div.rn.f32 	%f362, %f64, %f392;
	mul.wide.s32 	%rd64, %r275, 2;
	add.s64 	%rd65, %rd3, %rd64;
	ld.global.nc.u16 	%rs8, [%rd65];
	// begin inline asm
	{  cvt.f32.f16 %f361, %rs8;}

	// end inline asm
	fma.rn.f32 	%f405, %f362, %f361, %f405;
$L__BB0_82:
	@%p65 bra 	$L__BB0_85;
	ld.shared.f32 	%f67, [%r272+4];
	setp.equ.f32 	%p72, %f67, 0fFF800000;
	@%p72 bra 	$L__BB0_85;
	div.rn.f32 	%f364, %f67, %f392;
	mul.wide.s32 	%rd66, %r276, 2;
	add.s64 	%rd67, %rd3, %rd66;
	ld.global.nc.u16 	%rs9, [%rd67];
	// begin inline asm
	{  cvt.f32.f16 %f363, %rs9;}

	// end inline asm
	fma.rn.f32 	%f405, %f364, %f363, %f405;
$L__BB0_85:
	and.b32  	%r278, %r108, 2147483644;
	add.s32 	%r277, %r277, 4;
	shl.b32 	%r243, %r110, 2;
	add.s32 	%r276, %r276, %r243;
	add.s32 	%r275, %r275, %r243;
	add.s32 	%r274, %r274, %r243;
	add.s32 	%r273, %r273, %r243;
	add.s32 	%r272, %r272, 16;
	setp.ne.s32 	%p73, %r277, 0;
	@%p73 bra 	$L__BB0_73;
$L__BB0_86:
	setp.eq.s32 	%p74, %r71, 0;
	@%p74 bra 	$L__BB0_97;
	setp.leu.f32 	%p75, %f392, 0f00000000;
	add.s32 	%r244, %r278, %r70;
	shl.b32 	%r245, %r244, 2;
	add.s32 	%r96, %r25, %r245;
	@%p75 bra 	$L__BB0_90;
	ld.shared.f32 	%f72, [%r96];
	setp.equ.f32 	%p76, %f72, 0fFF800000;
	@%p76 bra 	$L__BB0_90;
	div.rn.f32 	%f366, %f72, %f392;
	mad.lo.s32 	%r246, %r278, %r110, %r78;
	mul.wide.s32 	%rd68, %r246, 2;
	add.s64 	%rd69, %rd3, %rd68;
	ld.global.nc.u16 	%rs10, [%rd69];
	// begin inline asm
	{  cvt.f32.f16 %f365, %rs10;}

	// end inline asm
	fma.rn.f32 	%f405, %f366, %f365, %f405;
$L__BB0_90:
	setp.eq.s32 	%p77, %r71, 1;
	@%p77 bra 	$L__BB0_97;
	setp.leu.f32 	%p78, %f392, 0f00000000;
	@%p78 bra 	$L__BB0_94;
	ld.shared.f32 	%f75, [%r96+4];
	setp.equ.f32 	%p79, %f75, 0fFF800000;
	@%p79 bra 	$L__BB0_94;
	div.rn.f32 	%f368, %f75, %f392;
	mad.lo.s32 	%r247, %r110, %r278, %r110;
	add.s32 	%r248, %r78, %r247;
	mul.wide.s32 	%rd70, %r248, 2;
	add.s64 	%rd71, %rd3, %rd70;
	ld.global.nc.u16 	%rs11, [%rd71];
	// begin inline asm
	{  cvt.f32.f16 %f367, %rs11;}

	// end inline asm
	fma.rn.f32 	%f405, %f368, %f367, %f405;
$L__BB0_94:
	@%p1 bra 	$L__BB0_97;
	ld.shared.f32 	%f78, [%r96+8];
	setp.equ.f32 	%p80, %f78, 0fFF800000;
	@%p80 bra 	$L__BB0_97;
	div.rn.f32 	%f370, %f78, %f392;
	add.s32 	%r249, %r278, 2;
	mad.lo.s32 	%r250, %r249, %r110, %r78;
	mul.wide.s32 	%rd72, %r250, 2;
	add.s64 	%rd73, %rd3, %rd72;
	ld.global.nc.u16 	%rs12, [%rd73];
	// begin inline asm
	{  cvt.f32.f16 %f369, %rs12;}

	// end inline asm
	fma.rn.f32 	%f405, %f370, %f369, %f405;
$L__BB0_97:
	// begin inline asm
	{  cvt.rn.f16.f32 %rs13, %f405;}

	// end inline asm
	cvt.u64.u32 	%rd74, %r271;
	add.s64 	%rd75, %rd74, %rd5;
	shl.b64 	%rd76, %rd75, 1;
	add.s64 	%rd77, %rd4, %rd76;
	st.global.u16 	[%rd77], %rs13;
	add.s32 	%r271, %r271, 1;
	setp.eq.s32 	%p81, %r271, %r110;
	@%p81 bra 	$L__BB0_109;
	bra.uni 	$L__BB0_71;
$L__BB0_98:
	add.s32 	%r231, %r110, -1;
	and.b32  	%r98, %r110, 7;
	setp.lt.u32 	%p54, %r231, 7;
	mov.b32 	%r281, 0;
	@%p54 bra 	$L__BB0_101;
	and.b32  	%r281, %r110, 2147483640;
	mov.f32 	%f350, 0f00000000;
	// begin inline asm
	{  cvt.rn.f16.f32 %rs2, %f350;}

	// end inline asm
	mov.b32 	%r279, 0;
$L__BB0_100:
	.pragma "nounroll";
	cvt.u64.u32 	%rd44, %r279;
	add.s64 	%rd45, %rd44, %rd5;
	shl.b64 	%rd46, %rd45, 1;
	add.s64 	%rd47, %rd4, %rd46;
	st.global.u16 	[%rd47], %rs2;
	st.global.u16 	[%rd47+2], %rs2;
	st.global.u16 	[%rd47+4], %rs2;
	st.global.u16 	[%rd47+6], %rs2;
	st.global.u16 	[%rd47+8], %rs2;
	st.global.u16 	[%rd47+10], %rs2;
	st.global.u16 	[%rd47+12], %rs2;
	st.global.u16 	[%rd47+14], %rs2;
	add.s32 	%r279, %r279, 8;
	setp.ne.s32 	%p55, %r279, %r281;
	@%p55 bra 	$L__BB0_100;
$L__BB0_101:
	setp.eq.s32 	%p56, %r98, 0;
	@%p56 bra 	$L__BB0_109;
	and.b32  	%r103, %r110, 3;
	setp.lt.u32 	%p57, %r98, 4;
	@%p57 bra 	$L__BB0_104;
	mov.f32 	%f351, 0f00000000;
	// begin inline asm
	{  cvt.rn.f16.f32 %rs3, %f351;}

	// end inline asm
	cvt.u64.u32 	%rd48, %r281;
	add.s64 	%rd49, %rd48, %rd5;
	shl.b64 	%rd50, %rd49, 1;
	add.s64 	%rd51, %rd4, %rd50;
	st.global.u16 	[%rd51], %rs3;
	st.global.u16 	[%rd51+2], %rs3;
	st.global.u16 	[%rd51+4], %rs3;
	st.global.u16 	[%rd51+6], %rs3;
	add.s32 	%r281, %r281, 4;
$L__BB0_104:
	setp.eq.s32 	%p58, %r103, 0;
	@%p58 bra 	$L__BB0_109;
	setp.eq.s32 	%p59, %r103, 1;
	@%p59 bra 	$L__BB0_107;
	mov.f32 	%f352, 0f00000000;
	// begin inline asm
	{  cvt.rn.f16.f32 %rs4, %f352;}

	// end inline asm
	cvt.u64.u32 	%rd52, %r281;
	add.s64 	%rd53, %rd52, %rd5;
	shl.b64 	%rd54, %rd53, 1;
	add.s64 	%rd55, %rd4, %rd54;
	st.global.u16 	[%rd55], %rs4;
	st.global.u16 	[%rd55+2], %rs4;
	add.s32 	%r281, %r281, 2;
$L__BB0_107:
	and.b32  	%r233, %r110, 1;
	setp.eq.b32 	%p60, %r233, 1;
	not.pred 	%p61, %p60;
	@%p61 bra 	$L__BB0_109;
	mov.f32 	%f353, 0f00000000;
	// begin inline asm
	{  cvt.rn.f16.f32 %rs5, %f353;}

	// end inline asm
	cvt.u64.u32 	%rd56, %r281;
	add.s64 	%rd57, %rd56, %rd5;
	shl.b64 	%rd58, %rd57, 1;
	add.s64 	%rd59, %rd4, %rd58;
	st.global.u16 	[%rd59], %rs5;
$L__BB0_109:
	ret;

}


// ===== COMPILED SASS (sm_100) =====

	.target	sm_100

	.elftype	@"ET_EXEC"


//--------------------- .note.nv.tkinfo           --------------------------
	.section	.note.nv.tkinfo,"",@"SHT_NOTE"
	.sectionflags	@"SHF_NOTE_NV_TKINFO"
	.tkinfo
        /*0018*/ 	.word	0x00000002
        /*0030*/ 	.string	""
        /*0030*/ 	.string	"ptxas"
        /*0030*/ 	.string	"Cuda compilation tools, release 13.0, V13.0.88"
        /*0030*/ 	.string	"Build cuda_13.0.r13.0/compiler.36424714_0"
        /*0030*/ 	.string	"-arch sm_100 -m 64 "



//--------------------- .note.nv.cuinfo           --------------------------
	.section	.note.nv.cuinfo,"",@"SHT_NOTE"
	.sectionflags	@"SHF_NOTE_NV_CUINFO"
        /*0018*/ 	.short	0x0002
        /*001a*/ 	.short	0x0064
        /*001c*/ 	.short	0x0082
	.zero		2


//--------------------- .nv.info                  --------------------------
	.section	.nv.info,"",@"SHT_CUDA_INFO"
	.align	4


	//----- nvinfo : EIATTR_REGCOUNT
	.align		4
        /*0000*/ 	.byte	0x04, 0x2f
        /*0002*/ 	.short	(.L_1 - .L_0)
	.align		4
.L_0:
        /*0004*/ 	.word	index@(_Z31optimized_glm4_attention_kernelPK6__halfS1_S1_PKfPS_iiii)
        /*0008*/ 	.word	0x00000028


	//----- nvinfo : EIATTR_FRAME_SIZE
	.align		4
.L_1:
        /*000c*/ 	.byte	0x04, 0x11
        /*000e*/ 	.short	(.L_3 - .L_2)
	.align		4
.L_2:
        /*0010*/ 	.word	index@($__internal_1_$__cuda_sm3x_div_rn_noftz_f32_slowpath)
        /*0014*/ 	.word	0x00000000


	//----- nvinfo : EIATTR_FRAME_SIZE
	.align		4
.L_3:
        /*0018*/ 	.byte	0x04, 0x11
        /*001a*/ 	.short	(.L_5 - .L_4)
	.align		4
.L_4:
        /*001c*/ 	.word	index@($__internal_0_$__cuda_sm20_sqrt_rn_f32_slowpath)
        /*0020*/ 	.word	0x00000000


	//----- nvinfo : EIATTR_FRAME_SIZE
	.align		4
.L_5:
        /*0024*/ 	.byte	0x04, 0x11
        /*0026*/ 	.short	(.L_7 - .L_6)
	.align		4
.L_6:
        /*0028*/ 	.word	index@(_Z31optimized_glm4_attention_kernelPK6__halfS1_S1_PKfPS_iiii)
        /*002c*/ 	.word	0x00000000


	//----- nvinfo : EIATTR_MIN_STACK_SIZE
	.align		4
.L_7:
        /*0030*/ 	.byte	0x04, 0x12
        /*0032*/ 	.short	(.L_9 - .L_8)
	.align		4
.L_8:
        /*0034*/ 	.word	index@(_Z31optimized_glm4_attention_kernelPK6__halfS1_S1_PKfPS_iiii)
        /*0038*/ 	.word	0x00000000
.L_9:


//--------------------- .nv.compat                --------------------------
	.section	.nv.compat,"",@"SHT_CUDA_COMPAT_INFO"
	.align	4
        /*0000*/ 	.byte	0x02, 0x09, 0x00, 0x00, 0x02, 0x02, 0x01, 0x00, 0x02, 0x05, 0x05, 0x00, 0x03, 0x07, 0x01, 0x01
        /*0010*/ 	.byte	0x02, 0x03, 0x00, 0x00, 0x02, 0x06, 0x01, 0x00, 0x04, 0x0b, 0x08, 0x00, 0x01, 0x00, 0x00, 0x00
        /*0020*/ 	.byte	0x00, 0x00, 0x00, 0x00


//--------------------- .nv.info._Z31optimized_glm4_attention_kernelPK6__halfS1_S1_PKfPS_iiii --------------------------
	.section	.nv.info._Z31optimized_glm4_attention_kernelPK6__halfS1_S1_PKfPS_iiii,"",@"SHT_CUDA_INFO"
	.sectionflags	@""
	.align	4


	//----- nvinfo : EIATTR_CUDA_API_VERSION
	.align		4
        /*0000*/ 	.byte	0x04, 0x37
        /*0002*/ 	.short	(.L_11 - .L_10)
.L_10:
        /*0004*/ 	.word	0x00000082


	//----- nvinfo : EIATTR_KPARAM_INFO
	.align		4
.L_11:
        /*0008*/ 	.byte	0x04, 0x17
        /*000a*/ 	.short	(.L_13 - .L_12)
.L_12:
        /*000c*/ 	.word	0x00000000
        /*0010*/ 	.short	0x0008
        /*0012*/ 	.short	0x0034
        /*0014*/ 	.byte	0x00, 0xf0, 0x11, 0x00


	//----- nvinfo : EIATTR_KPARAM_INFO
	.align		4
.L_13:
        /*0018*/ 	.byte	0x04, 0x17
        /*001a*/ 	.short	(.L_15 - .L_14)
.L_14:
        /*001c*/ 	.word	0x00000000
        /*0020*/ 	.short	0x0007
        /*0022*/ 	.short	0x0030
        /*0024*/ 	.byte	0x00, 0xf0, 0x11, 0x00


	//----- nvinfo : EIATTR_KPARAM_INFO
	.align		4
.L_15:
        /*0028*/ 	.byte	0x04, 0x17
        /*002a*/ 	.short	(.L_17 - .L_16)
.L_16:
        /*002c*/ 	.word	0x00000000
        /*0030*/ 	.short	0x0006
        /*0032*/ 	.short	0x002c
        /*0034*/ 	.byte	0x00, 0xf0, 0x11, 0x00


	//----- nvinfo : EIATTR_KPARAM_INFO
	.align		4
.L_17:
        /*0038*/ 	.byte	0x04, 0x17
        /*003a*/ 	.short	(.L_19 - .L_18)
.L_18:
        /*003c*/ 	.word	0x00000000
        /*0040*/ 	.short	0x0005
        /*0042*/ 	.short	0x0028
        /*0044*/ 	.byte	0x00, 0xf0, 0x11, 0x00


	//----- nvinfo : EIATTR_KPARAM_INFO
	.align		4
.L_19:
        /*0048*/ 	.byte	0x04, 0x17
        /*004a*/ 	.short	(.L_21 - .L_20)
.L_20:
        /*004c*/ 	.word	0x00000000
        /*0050*/ 	.short	0x0004
        /*0052*/ 	.short	0x0020
        /*0054*/ 	.byte	0x00, 0xf5, 0x21, 0x00


	//----- nvinfo : EIATTR_KPARAM_INFO
	.align		4
.L_21:
        /*0058*/ 	.byte	0x04, 0x17
        /*005a*/ 	.short	(.L_23 - .L_22)
.L_22:
        /*005c*/ 	.word	0x00000000
        /*0060*/ 	.short	0x0003
        /*0062*/ 	.short	0x0018
        /*0064*/ 	.byte	0x00, 0xf5, 0x21, 0x00


	//----- nvinfo : EIATTR_KPARAM_INFO
	.align		4
.L_23:
        /*0068*/ 	.byte	0x04, 0x17
        /*006a*/ 	.short	(.L_25 - .L_24)
.L_24:
        /*006c*/ 	.word	0x00000000
        /*0070*/ 	.short	0x0002
        /*0072*/ 	.short	0x0010
        /*0074*/ 	.byte	0x00, 0xf5, 0x21, 0x00


	//----- nvinfo : EIATTR_KPARAM_INFO
	.align		4
.L_25:
        /*0078*/ 	.byte	0x04, 0x17
        /*007a*/ 	.short	(.L_27 - .L_26)
.L_26:
        /*007c*/ 	.word	0x00000000
        /*0080*/ 	.short	0x0001
        /*0082*/ 	.short	0x0008
        /*0084*/ 	.byte	0x00, 0xf5, 0x21, 0x00


	//----- nvinfo : EIATTR_KPARAM_INFO
	.align		4
.L_27:
        /*0088*/ 	.byte	0x04, 0x17
        /*008a*/ 	.short	(.L_29 - .L_28)
.L_28:
        /*008c*/ 	.word	0x00000000
        /*0090*/ 	.short	0x0000
        /*0092*/ 	.short	0x0000
        /*0094*/ 	.byte	0x00, 0xf5, 0x21, 0x00


	//----- nvinfo : EIATTR_SPARSE_MMA_MASK
	.align		4
.L_29:
        /*0098*/ 	.byte	0x03, 0x50
        /*009a*/ 	.short	0x0000


	//----- nvinfo : EIATTR_MAXREG_COUNT
	.align		4
        /*009c*/ 	.byte	0x03, 0x1b
        /*009e*/ 	.short	0x00ff


	//----- nvinfo : EIATTR_NUM_BARRIERS
	.align		4
        /*00a0*/ 	.byte	0x02, 0x4c
        /*00a2*/ 	.byte	0x01
	.zero		1


	//----- nvinfo : EIATTR_MERCURY_ISA_VERSION
	.align		4
        /*00a4*/ 	.byte	0x03, 0x5f
        /*00a6*/ 	.short	0x0101


	//----- nvinfo : EIATTR_VRC_CTA_INIT_COUNT
	.align		4
        /*00a8*/ 	.byte	0x02, 0x4a
	.zero		1
	.zero		1


	//----- nvinfo : EIATTR_EXIT_INSTR_OFFSETS
	.align		4
        /*00ac*/ 	.byte	0x04, 0x1c
        /*00ae*/ 	.short	(.L_31 - .L_30)


	//   ....[0]....
.L_30:
        /*00b0*/ 	.word	0x00000070


	//   ....[1]....
        /*00b4*/ 	.word	0x00002480


	//   ....[2]....
        /*00b8*/ 	.word	0x00003360


	//   ....[3]....
        /*00bc*/ 	.word	0x00003500


	//   ....[4]....
        /*00c0*/ 	.word	0x000035f0


	//   ....[5]....
        /*00c4*/ 	.word	0x000036c0


	//   ....[6]....
        /*00c8*/ 	.word	0x00003730


	//----- nvinfo : EIATTR_CRS_STACK_SIZE
	.align		4
.L_31:
        /*00cc*/ 	.byte	0x04, 0x1e
        /*00ce*/ 	.short	(.L_33 - .L_32)
.L_32:
        /*00d0*/ 	.word	0x00000000


	//----- nvinfo : EIATTR_CBANK_PARAM_SIZE
	.align		4
.L_33:
        /*00d4*/ 	.byte	0x03, 0x19
        /*00d6*/ 	.short	0x0038


	//----- nvinfo : EIATTR_PARAM_CBANK
	.align		4
        /*00d8*/ 	.byte	0x04, 0x0a
        /*00da*/ 	.short	(.L_35 - .L_34)
	.align		4
.L_34:
        /*00dc*/ 	.word	index@(.nv.constant0._Z31optimized_glm4_attention_kernelPK6__halfS1_S1_PKfPS_iiii)
        /*00e0*/ 	.short	0x0380
        /*00e2*/ 	.short	0x0038


	//----- nvinfo : EIATTR_SW_WAR
	.align		4
.L_35:
        /*00e4*/ 	.byte	0x04, 0x36
        /*00e6*/ 	.short	(.L_37 - .L_36)
.L_36:
        /*00e8*/ 	.word	0x00000008
.L_37:


//--------------------- .nv.callgraph             --------------------------
	.section	.nv.callgraph,"",@"SHT_CUDA_CALLGRAPH"
	.align	4
	.sectionentsize	8
	.align		4
        /*0000*/ 	.word	0x00000000
	.align		4
        /*0004*/ 	.word	0xffffffff
	.align		4
        /*0008*/ 	.word	0x00000000
	.align		4
        /*000c*/ 	.word	0xfffffffe
	.align		4
        /*0010*/ 	.word	0x00000000
	.align		4
        /*0014*/ 	.word	0xfffffffd
	.align		4
        /*0018*/ 	.word	0x00000000
	.align		4
        /*001c*/ 	.word	0xfffffffc


//--------------------- .text._Z31optimized_glm4_attention_kernelPK6__halfS1_S1_PKfPS_iiii --------------------------
	.section	.text._Z31optimized_glm4_attention_kernelPK6__halfS1_S1_PKfPS_iiii,"ax",@progbits
	.align	128
        .global         _Z31optimized_glm4_attention_kernelPK6__halfS1_S1_PKfPS_iiii
        .type           _Z31optimized_glm4_attention_kernelPK6__halfS1_S1_PKfPS_iiii,@function
        .size           _Z31optimized_glm4_attention_kernelPK6__halfS1_S1_PKfPS_iiii,(.L_x_108 - _Z31optimized_glm4_attention_kernelPK6__halfS1_S1_PKfPS_iiii)
        .other          _Z31optimized_glm4_attention_kernelPK6__halfS1_S1_PKfPS_iiii,@"STO_CUDA_ENTRY STV_DEFAULT"
_Z31optimized_glm4_attention_kernelPK6__halfS1_S1_PKfPS_iiii:
.text._Z31optimized_glm4_attention_kernelPK6__halfS1_S1_PKfPS_iiii:
[----:B------:R-:W-:Y:S08]  /*0000*/  LDC R1, c[0x0][0x37c] ;  /* 0x0000df00ff017b82 */ /* 0x000ff00000000800 */
[----:B------:R-:W0:Y:S08]  /*0010*/  S2UR UR4, SR_CTAID.Y ;  /* 0x00000000000479c3 */ /* 0x000e300000002600 */
[----:B------:R-:W0:Y:S08]  /*0020*/  LDC R7, c[0x0][0x3b0] ;  /* 0x0000ec00ff077b82 */ /* 0x000e300000000800 */
[----:B------:R-:W1:Y:S08]  /*0030*/  S2UR UR6, SR_CTAID.Z ;  /* 0x00000000000679c3 */ /* 0x000e700000002700 */
[----:B------:R-:W1:Y:S01]  /*0040*/  LDC R0, c[0x0][0x3a8] ;  /* 0x0000ea00ff007b82 */ /* 0x000e620000000800 */
[----:B0-----:R-:W-:-:S04]  /*0050*/  ISETP.LE.AND P0, PT, R7, UR4, PT ;  /* 0x0000000407007c0c */ /* 0x001fc8000bf03270 */
[----:B-1----:R-:W-:-:S13]  /*0060*/  ISETP.LE.OR P0, PT, R0, UR6, P0 ;  /* 0x0000000600007c0c */ /* 0x002fda0008703670 */
[----:B------:R-:W-:Y:S05]  /*0070*/  @P0 EXIT ;  /* 0x000000000000094d */ /* 0x000fea0003800000 */
[----:B------:R-:W0:Y:S01]  /*0080*/  S2R R0, SR_TID.X ;  /* 0x0000000000007919 */ /* 0x000e220000002100 */
[----:B------:R-:W1:Y:S01]  /*0090*/  LDC R3, c[0x0][0x3b4] ;  /* 0x0000ed00ff037b82 */ /* 0x000e620000000800 */
[----:B------:R-:W2:Y:S01]  /*00a0*/  LDCU UR5, c[0x0][0x3ac] ;  /* 0x00007580ff0577ac */ /* 0x000ea20008000800 */
[----:B------:R-:W-:Y:S01]  /*00b0*/  BSSY.RECONVERGENT B0, `(.L_x_0) ;  /* 0x0000077000007945 */ /* 0x000fe20003800200 */
[----:B------:R-:W3:Y:S01]  /*00c0*/  LDCU UR7, c[0x0][0x360] ;  /* 0x00006c00ff0777ac */ /* 0x000ee20008000800 */
[----:B------:R-:W4:Y:S01]  /*00d0*/  LDCU.64 UR8, c[0x0][0x358] ;  /* 0x00006b00ff0877ac */ /* 0x000f220008000a00 */
[----:B--2---:R-:W-:Y:S02]  /*00e0*/  MOV R5, UR5 ;  /* 0x0000000500057c02 */ /* 0x004fe40008000f00 */
[----:B-1----:R-:W-:-:S03]  /*00f0*/  ISETP.GE.AND P0, PT, R3, 0x1, PT ;  /* 0x000000010300780c */ /* 0x002fc60003f06270 */
[----:B------:R-:W-:Y:S02]  /*0100*/  IMAD R6, R5, UR6, RZ ;  /* 0x0000000605067c24 */ /* 0x000fe4000f8e02ff */
[----:B---3--:R-:W-:Y:S02]  /*0110*/  IMAD R2, R3, UR7, RZ ;  /* 0x0000000703027c24 */ /* 0x008fe4000f8e02ff */
[----:B------:R-:W-:Y:S01]  /*0120*/  IMAD R6, R6, R7, UR4 ;  /* 0x0000000406067e24 */ /* 0x000fe2000f8e0207 */
[----:B0-----:R-:W-:-:S03]  /*0130*/  ISETP.GE.U32.OR P0, PT, R0, R5, !P0 ;  /* 0x000000050000720c */ /* 0x001fc60004706470 */
[----:B------:R-:W-:-:S10]  /*0140*/  IMAD R7, R6, R3, RZ ;  /* 0x0000000306077224 */ /* 0x000fd400078e02ff */
[----:B----4-:R-:W-:Y:S05]  /*0150*/  @P0 BRA `(.L_x_1) ;  /* 0x0000000400b00947 */ /* 0x010fea0003800000 */
[C---:B------:R-:W-:Y:S01]  /*0160*/  ISETP.GE.U32.AND P0, PT, R3.reuse, 0x1d, PT ;  /* 0x0000001d0300780c */ /* 0x040fe20003f06070 */
[----:B------:R-:W-:Y:S01]  /*0170*/  VIADD R29, R3, 0xffffffff ;  /* 0xffffffff031d7836 */ /* 0x000fe20000000000 */
[----:B------:R-:W-:Y:S01]  /*0180*/  IADD3 R28, PT, PT, R6, R0, RZ ;  /* 0x00000000061c7210 */ /* 0x000fe20007ffe0ff */
[----:B------:R-:W-:-:S03]  /*0190*/  IMAD.MOV.U32 R4, RZ, RZ, RZ ;  /* 0x000000ffff047224 */ /* 0x000fc600078e00ff */
[----:B------:R-:W-:-:S04]  /*01a0*/  LEA.HI R33, R29, 0x1, RZ, 0x1e ;  /* 0x000000011d217811 */ /* 0x000fc800078ff0ff */
[----:B------:R-:W-:-:S04]  /*01b0*/  LOP3.LUT R32, R33, 0x7, RZ, 0xc0, !PT ;  /* 0x0000000721207812 */ /* 0x000fc800078ec0ff */
[----:B------:R-:W-:Y:S01]  /*01c0*/  ISETP.NE.AND P1, PT, R32, RZ, PT ;  /* 0x000000ff2000720c */ /* 0x000fe20003f25270 */
[----:B------:R-:W-:-:S12]  /*01d0*/  @!P0 BRA `(.L_x_2) ;  /* 0x0000000000b48947 */ /* 0x000fd80003800000 */
[----:B------:R-:W0:Y:S01]  /*01e0*/  S2UR UR5, SR_CgaCtaId ;  /* 0x00000000000579c3 */ /* 0x000e220000008800 */
[----:B------:R-:W-:Y:S01]  /*01f0*/  HFMA2 R4, -RZ, RZ, 0, 0 ;  /* 0x00000000ff047431 */ /* 0x000fe200000001ff */
[----:B------:R-:W-:Y:S01]  /*0200*/  UMOV UR4, 0x400 ;  /* 0x0000040000047882 */ /* 0x000fe20000000000 */
[----:B------:R-:W-:-:S05]  /*0210*/  LOP3.LUT R31, R33, 0x7ffffff8, RZ, 0xc0, !PT ;  /* 0x7ffffff8211f7812 */ /* 0x000fca00078ec0ff */
[----:B------:R-:W1:Y:S01]  /*0220*/  LDC.64 R34, c[0x0][0x380] ;  /* 0x0000e000ff227b82 */ /* 0x000e620000000a00 */
[----:B0-----:R-:W-:-:S03]  /*0230*/  ULEA UR5, UR5, UR4, 0x18 ;  /* 0x0000000405057291 */ /* 0x001fc6000f8ec0ff */
[----:B------:R-:W-:-:S09]  /*0240*/  UMOV UR4, URZ ;  /* 0x000000ff00047c82 */ /* 0x000fd20008000000 */
.L_x_3:
[----:B------:R-:W-:-:S04]  /*0250*/  IMAD R37, R28, R3, R4 ;  /* 0x000000031c257224 */ /* 0x000fc800078e0204 */
[----:B01----:R-:W-:-:S04]  /*0260*/  IMAD.WIDE.U32 R20, R37, 0x2, R34 ;  /* 0x0000000225147825 */ /* 0x003fc800078e0022 */
[C---:B------:R-:W-:Y:S01]  /*0270*/  VIADD R25, R37.reuse, 0x4 ;  /* 0x0000000425197836 */ /* 0x040fe20000000000 */
[----:B------:R-:W-:Y:S01]  /*0280*/  IADD3 R9, PT, PT, R37, 0x8, RZ ;  /* 0x0000000825097810 */ /* 0x000fe20007ffe0ff */
[----:B------:R-:W2:Y:S02]  /*0290*/  LDG.E.128.CONSTANT R20, desc[UR8][R20.64] ;  /* 0x0000000814147981 */ /* 0x000ea4000c1e9d00 */
[----:B------:R-:W-:-:S04]  /*02a0*/  IMAD.WIDE.U32 R24, R25, 0x2, R34 ;  /* 0x0000000219187825 */ /* 0x000fc800078e0022 */
[----:B------:R-:W-:Y:S02]  /*02b0*/  IMAD.WIDE.U32 R8, R9, 0x2, R34 ;  /* 0x0000000209087825 */ /* 0x000fe400078e0022 */
[----:B------:R-:W3:Y:S01]  /*02c0*/  LDG.E.128.CONSTANT R24, desc[UR8][R24.64] ;  /* 0x0000000818187981 */ /* 0x000ee2000c1e9d00 */
[C---:B------:R-:W-:Y:S01]  /*02d0*/  IADD3 R17, PT, PT, R37.reuse, 0x10, RZ ;  /* 0x0000001025117810 */ /* 0x040fe20007ffe0ff */
[----:B------:R-:W-:Y:S02]  /*02e0*/  IMAD R30, R0, R3, R4 ;  /* 0x00000003001e7224 */ /* 0x000fe400078e0204 */
[----:B------:R-:W4:Y:S01]  /*02f0*/  LDG.E.128.CONSTANT R8, desc[UR8][R8.64] ;  /* 0x0000000808087981 */ /* 0x000f22000c1e9d00 */
[----:B------:R-:W-:Y:S02]  /*0300*/  VIADD R13, R37, 0xc ;  /* 0x0000000c250d7836 */ /* 0x000fe40000000000 */
[----:B------:R-:W-:Y:S01]  /*0310*/  LEA R30, R30, UR5, 0x2 ;  /* 0x000000051e1e7c11 */ /* 0x000fe2000f8e10ff */
[----:B------:R-:W-:-:S04]  /*0320*/  IMAD.WIDE.U32 R16, R17, 0x2, R34 ;  /* 0x0000000211107825 */ /* 0x000fc800078e0022 */
[----:B------:R-:W-:Y:S02]  /*0330*/  IMAD.WIDE.U32 R12, R13, 0x2, R34 ;  /* 0x000000020d0c7825 */ /* 0x000fe400078e0022 */
[----:B------:R-:W5:Y:S04]  /*0340*/  LDG.E.128.CONSTANT R16, desc[UR8][R16.64] ;  /* 0x0000000810107981 */ /* 0x000f68000c1e9d00 */
[----:B------:R-:W5:Y:S04]  /*0350*/  LDG.E.128.CONSTANT R12, desc[UR8][R12.64] ;  /* 0x000000080c0c7981 */ /* 0x000f68000c1e9d00 */
[----:B--2---:R0:W-:Y:S04]  /*0360*/  STS.128 [R30], R20 ;  /* 0x000000141e007388 */ /* 0x0041e80000000c00 */
[----:B---3--:R1:W-:Y:S01]  /*0370*/  STS.128 [R30+0x10], R24 ;  /* 0x000010181e007388 */ /* 0x0083e20000000c00 */
[C---:B0-----:R-:W-:Y:S01]  /*0380*/  IADD3 R23, PT, PT, R37.reuse, 0x18, RZ ;  /* 0x0000001825177810 */ /* 0x041fe20007ffe0ff */
[----:B------:R-:W-:-:S02]  /*0390*/  VIADD R21, R37, 0x14 ;  /* 0x0000001425157836 */ /* 0x000fc40000000000 */
[----:B------:R-:W-:Y:S02]  /*03a0*/  VIADD R37, R37, 0x1c ;  /* 0x0000001c25257836 */ /* 0x000fe40000000000 */
[----:B------:R-:W-:-:S04]  /*03b0*/  IMAD.WIDE.U32 R20, R21, 0x2, R34 ;  /* 0x0000000215147825 */ /* 0x000fc800078e0022 */
[--C-:B-1----:R-:W-:Y:S01]  /*03c0*/  IMAD.WIDE.U32 R24, R23, 0x2, R34.reuse ;  /* 0x0000000217187825 */ /* 0x102fe200078e0022 */
[----:B----4-:R0:W-:Y:S03]  /*03d0*/  STS.128 [R30+0x20], R8 ;  /* 0x000020081e007388 */ /* 0x0101e60000000c00 */
[----:B------:R-:W-:Y:S01]  /*03e0*/  IMAD.WIDE.U32 R36, R37, 0x2, R34 ;  /* 0x0000000225247825 */ /* 0x000fe200078e0022 */
[----:B------:R-:W2:Y:S04]  /*03f0*/  LDG.E.128.CONSTANT R20, desc[UR8][R20.64] ;  /* 0x0000000814147981 */ /* 0x000ea8000c1e9d00 */
[----:B------:R-:W3:Y:S04]  /*0400*/  LDG.E.128.CONSTANT R24, desc[UR8][R24.64] ;  /* 0x0000000818187981 */ /* 0x000ee8000c1e9d00 */
[----:B0-----:R-:W4:Y:S01]  /*0410*/  LDG.E.128.CONSTANT R8, desc[UR8][R36.64] ;  /* 0x0000000824087981 */ /* 0x001f22000c1e9d00 */
[----:B------:R-:W-:-:S03]  /*0420*/  UIADD3 UR4, UPT, UPT, UR4, 0x8, URZ ;  /* 0x0000000804047890 */ /* 0x000fc6000fffe0ff */
[----:B-----5:R0:W-:Y:S04]  /*0430*/  STS.128 [R30+0x30], R12 ;  /* 0x0000300c1e007388 */ /* 0x0201e80000000c00 */
[----:B------:R0:W-:Y:S01]  /*0440*/  STS.128 [R30+0x40], R16 ;  /* 0x000040101e007388 */ /* 0x0001e20000000c00 */
[----:B------:R-:W-:Y:S02]  /*0450*/  ISETP.NE.AND P0, PT, R31, UR4, PT ;  /* 0x000000041f007c0c */ /* 0x000fe4000bf05270 */
[----:B------:R-:W-:Y:S01]  /*0460*/  IADD3 R4, PT, PT, R4, 0x20, RZ ;  /* 0x0000002004047810 */ /* 0x000fe20007ffe0ff */
[----:B--2---:R0:W-:Y:S04]  /*0470*/  STS.128 [R30+0x50], R20 ;  /* 0x000050141e007388 */ /* 0x0041e80000000c00 */
[----:B---3--:R0:W-:Y:S04]  /*0480*/  STS.128 [R30+0x60], R24 ;  /* 0x000060181e007388 */ /* 0x0081e80000000c00 */
[----:B----4-:R0:W-:Y:S02]  /*0490*/  STS.128 [R30+0x70], R8 ;  /* 0x000070081e007388 */ /* 0x0101e40000000c00 */
[----:B------:R-:W-:Y:S05]  /*04a0*/  @P0 BRA `(.L_x_3) ;  /* 0xfffffffc00680947 */ /* 0x000fea000383ffff */
.L_x_2:
[----:B------:R-:W-:Y:S05]  /*04b0*/  @!P1 BRA `(.L_x_1) ;  /* 0x0000000000d89947 */ /* 0x000fea0003800000 */
[----:B------:R-:W-:Y:S02]  /*04c0*/  ISETP.GE.U32.AND P0, PT, R32, 0x4, PT ;  /* 0x000000042000780c */ /* 0x000fe40003f06070 */
[----:B------:R-:W-:-:S11]  /*04d0*/  LOP3.LUT P1, R33, R33, 0x3, RZ, 0xc0, !PT ;  /* 0x0000000321217812 */ /* 0x000fd6000782c0ff */
[----:B------:R-:W-:Y:S05]  /*04e0*/  @!P0 BRA `(.L_x_4) ;  /* 0x00000000005c8947 */ /* 0x000fea0003800000 */
[----:B0-----:R-:W0:Y:S01]  /*04f0*/  LDC.64 R20, c[0x0][0x380] ;  /* 0x0000e000ff147b82 */ /* 0x001e220000000a00 */
[----:B------:R-:W-:-:S04]  /*0500*/  IMAD R9, R28, R3, R4 ;  /* 0x000000031c097224 */ /* 0x000fc800078e0204 */
[C---:B------:R-:W-:Y:S01]  /*0510*/  VIADD R13, R9.reuse, 0x4 ;  /* 0x00000004090d7836 */ /* 0x040fe20000000000 */
[C---:B------:R-:W-:Y:S01]  /*0520*/  IADD3 R17, PT, PT, R9.reuse, 0x8, RZ ;  /* 0x0000000809117810 */ /* 0x040fe20007ffe0ff */
[C---:B------:R-:W-:Y:S02]  /*0530*/  VIADD R11, R9.reuse, 0xc ;  /* 0x0000000c090b7836 */ /* 0x040fe40000000000 */
[----:B0-----:R-:W-:-:S04]  /*0540*/  IMAD.WIDE.U32 R8, R9, 0x2, R20 ;  /* 0x0000000209087825 */ /* 0x001fc800078e0014 */
[----:B------:R-:W-:-:S04]  /*0550*/  IMAD.WIDE.U32 R12, R13, 0x2, R20 ;  /* 0x000000020d0c7825 */ /* 0x000fc800078e0014 */
[--C-:B------:R-:W-:Y:S02]  /*0560*/  IMAD.WIDE.U32 R16, R17, 0x2, R20.reuse ;  /* 0x0000000211107825 */ /* 0x100fe400078e0014 */
[----:B------:R-:W2:Y:S02]  /*0570*/  LDG.E.128.CONSTANT R12, desc[UR8][R12.64] ;  /* 0x000000080c0c7981 */ /* 0x000ea4000c1e9d00 */
[----:B------:R-:W-:Y:S02]  /*0580*/  IMAD.WIDE.U32 R20, R11, 0x2, R20 ;  /* 0x000000020b147825 */ /* 0x000fe400078e0014 */
[----:B------:R-:W3:Y:S04]  /*0590*/  LDG.E.128.CONSTANT R8, desc[UR8][R8.64] ;  /* 0x0000000808087981 */ /* 0x000ee8000c1e9d00 */
[----:B------:R-:W4:Y:S04]  /*05a0*/  LDG.E.128.CONSTANT R16, desc[UR8][R16.64] ;  /* 0x0000000810107981 */ /* 0x000f28000c1e9d00 */
[----:B------:R-:W5:Y:S01]  /*05b0*/  LDG.E.128.CONSTANT R20, desc[UR8][R20.64] ;  /* 0x0000000814147981 */ /* 0x000f62000c1e9d00 */
[----:B------:R-:W0:Y:S01]  /*05c0*/  S2UR UR5, SR_CgaCtaId ;  /* 0x00000000000579c3 */ /* 0x000e220000008800 */
[----:B------:R-:W-:Y:S01]  /*05d0*/  UMOV UR4, 0x400 ;  /* 0x0000040000047882 */ /* 0x000fe20000000000 */
[----:B------:R-:W-:Y:S01]  /*05e0*/  IMAD R24, R0, R3, R4 ;  /* 0x0000000300187224 */ /* 0x000fe200078e0204 */
[----:B0-----:R-:W-:-:S06]  /*05f0*/  ULEA UR4, UR5, UR4, 0x18 ;  /* 0x0000000405047291 */ /* 0x001fcc000f8ec0ff */
[----:B------:R-:W-:Y:S02]  /*0600*/  LEA R24, R24, UR4, 0x2 ;  /* 0x0000000418187c11 */ /* 0x000fe4000f8e10ff */
[----:B------:R-:W-:-:S03]  /*0610*/  IADD3 R4, PT, PT, R4, 0x10, RZ ;  /* 0x0000001004047810 */ /* 0x000fc60007ffe0ff */
[----:B--2---:R1:W-:Y:S04]  /*0620*/  STS.128 [R24+0x10], R12 ;  /* 0x0000100c18007388 */ /* 0x0043e80000000c00 */
[----:B---3--:R1:W-:Y:S04]  /*0630*/  STS.128 [R24], R8 ;  /* 0x0000000818007388 */ /* 0x0083e80000000c00 */
[----:B----4-:R1:W-:Y:S04]  /*0640*/  STS.128 [R24+0x20], R16 ;  /* 0x0000201018007388 */ /* 0x0103e80000000c00 */
[----:B-----5:R1:W-:Y:S02]  /*0650*/  STS.128 [R24+0x30], R20 ;  /* 0x0000301418007388 */ /* 0x0203e40000000c00 */
.L_x_4:
[----:B------:R-:W-:Y:S05]  /*0660*/  @!P1 BRA `(.L_x_1) ;  /* 0x00000000006c9947 */ /* 0x000fea0003800000 */
[----:B------:R-:W-:Y:S02]  /*0670*/  ISETP.NE.AND P1, PT, R33, 0x1, PT ;  /* 0x000000012100780c */ /* 0x000fe40003f25270 */
[----:B------:R-:W-:-:S11]  /*0680*/  LOP3.LUT P0, RZ, R29, 0x4, RZ, 0xc0, !PT ;  /* 0x000000041dff7812 */ /* 0x000fd6000780c0ff */
[----:B01----:R-:W0:Y:S01]  /*0690*/  @P1 LDC.64 R8, c[0x0][0x380] ;  /* 0x0000e000ff081b82 */ /* 0x003e220000000a00 */
[-CC-:B------:R-:W-:Y:S02]  /*06a0*/  @P1 IMAD R11, R28, R3.reuse, R4.reuse ;  /* 0x000000031c0b1224 */ /* 0x180fe400078e0204 */
[-C--:B------:R-:W-:Y:S02]  /*06b0*/  @P1 IMAD R20, R0, R3.reuse, R4 ;  /* 0x0000000300141224 */ /* 0x080fe400078e0204 */
[----:B------:R-:W-:Y:S01]  /*06c0*/  @P1 VIADD R4, R4, 0x8 ;  /* 0x0000000804041836 */ /* 0x000fe20000000000 */
[C---:B------:R-:W-:Y:S02]  /*06d0*/  @P1 IADD3 R13, PT, PT, R11.reuse, 0x4, RZ ;  /* 0x000000040b0d1810 */ /* 0x040fe40007ffe0ff */
[----:B------:R-:W1:Y:S01]  /*06e0*/  @!P0 LDC.64 R16, c[0x0][0x380] ;  /* 0x0000e000ff108b82 */ /* 0x000e620000000a00 */
[----:B------:R-:W-:Y:S02]  /*06f0*/  @!P0 IMAD R15, R28, R3, R4 ;  /* 0x000000031c0f8224 */ /* 0x000fe400078e0204 */
[----:B0-----:R-:W-:-:S04]  /*0700*/  @P1 IMAD.WIDE.U32 R10, R11, 0x2, R8 ;  /* 0x000000020b0a1825 */ /* 0x001fc800078e0008 */
[----:B------:R-:W-:Y:S02]  /*0710*/  @P1 IMAD.WIDE.U32 R12, R13, 0x2, R8 ;  /* 0x000000020d0c1825 */ /* 0x000fe400078e0008 */
[----:B------:R-:W2:Y:S02]  /*0720*/  @P1 LDG.E.128.CONSTANT R8, desc[UR8][R10.64] ;  /* 0x000000080a081981 */ /* 0x000ea4000c1e9d00 */
[----:B-1----:R-:W-:Y:S02]  /*0730*/  @!P0 IMAD.WIDE.U32 R16, R15, 0x2, R16 ;  /* 0x000000020f108825 */ /* 0x002fe400078e0010 */
[----:B------:R-:W3:Y:S04]  /*0740*/  @P1 LDG.E.128.CONSTANT R12, desc[UR8][R12.64] ;  /* 0x000000080c0c1981 */ /* 0x000ee8000c1e9d00 */
[----:B------:R-:W4:Y:S01]  /*0750*/  @!P0 LDG.E.128.CONSTANT R16, desc[UR8][R16.64] ;  /* 0x0000000810108981 */ /* 0x000f22000c1e9d00 */
[----:B------:R-:W0:Y:S01]  /*0760*/  @P1 S2R R22, SR_CgaCtaId ;  /* 0x0000000000161919 */ /* 0x000e220000008800 */
[----:B------:R-:W1:Y:S01]  /*0770*/  @!P0 S2R R24, SR_CgaCtaId ;  /* 0x0000000000188919 */ /* 0x000e620000008800 */
[----:B------:R-:W-:-:S02]  /*0780*/  @P1 MOV R21, 0x400 ;  /* 0x0000040000151802 */ /* 0x000fc40000000f00 */
[----:B------:R-:W-:Y:S01]  /*0790*/  @!P0 MOV R23, 0x400 ;  /* 0x0000040000178802 */ /* 0x000fe20000000f00 */
[----:B------:R-:W-:Y:S01]  /*07a0*/  @!P0 IMAD R4, R0, R3, R4 ;  /* 0x0000000300048224 */ /* 0x000fe200078e0204 */
[----:B0-----:R-:W-:Y:S02]  /*07b0*/  @P1 LEA R21, R22, R21, 0x18 ;  /* 0x0000001516151211 */ /* 0x001fe400078ec0ff */
[----:B-1----:R-:W-:-:S03]  /*07c0*/  @!P0 LEA R23, R24, R23, 0x18 ;  /* 0x0000001718178211 */ /* 0x002fc600078ec0ff */
[----:B------:R-:W-:Y:S01]  /*07d0*/  @P1 IMAD R20, R20, 0x4, R21 ;  /* 0x0000000414141824 */ /* 0x000fe200078e0215 */
[----:B------:R-:W-:-:S04]  /*07e0*/  @!P0 LEA R4, R4, R23, 0x2 ;  /* 0x0000001704048211 */ /* 0x000fc800078e10ff */
[----:B--2---:R2:W-:Y:S04]  /*07f0*/  @P1 STS.128 [R20], R8 ;  /* 0x0000000814001388 */ /* 0x0045e80000000c00 */
[----:B---3--:R2:W-:Y:S04]  /*0800*/  @P1 STS.128 [R20+0x10], R12 ;  /* 0x0000100c14001388 */ /* 0x0085e80000000c00 */
[----:B----4-:R2:W-:Y:S02]  /*0810*/  @!P0 STS.128 [R4], R16 ;  /* 0x0000001004008388 */ /* 0x0105e40000000c00 */
.L_x_1:
[----:B------:R-:W-:Y:S05]  /*0820*/  BSYNC.RECONVERGENT B0 ;  /* 0x0000000000007941 */ /* 0x000fea0003800200 */
.L_x_0:
[----:B--2---:R-:W2:Y:S01]  /*0830*/  S2R R4, SR_CgaCtaId ;  /* 0x0000000000047919 */ /* 0x004ea20000008800 */
[----:B------:R-:W-:Y:S01]  /*0840*/  BAR.SYNC.DEFER_BLOCKING 0x0 ;  /* 0x0000000000007b1d */ /* 0x000fe20000010000 */
[----:B------:R-:W-:Y:S01]  /*0850*/  ISETP.GE.AND P0, PT, R0, R5, PT ;  /* 0x000000050000720c */ /* 0x000fe20003f06270 */
[----:B01----:R-:W-:Y:S01]  /*0860*/  IMAD.SHL.U32 R20, R2, 0x8, RZ ;  /* 0x0000000802147824 */ /* 0x003fe200078e00ff */
[----:B------:R-:W-:-:S03]  /*0870*/  MOV R17, 0x400 ;  /* 0x0000040000117802 */ /* 0x000fc60000000f00 */
[----:B------:R-:W0:Y:S01]  /*0880*/  LDCU UR4, c[0x0][0x3ac] ;  /* 0x00007580ff0477ac */ /* 0x000e220008000800 */
[----:B------:R-:W-:Y:S01]  /*0890*/  BSSY.RECONVERGENT B2, `(.L_x_5) ;  /* 0x00000bf000027945 */ /* 0x000fe20003800200 */
[----:B--2---:R-:W-:-:S04]  /*08a0*/  LEA R17, R4, R17, 0x18 ;  /* 0x0000001104117211 */ /* 0x004fc800078ec0ff */
[----:B------:R-:W-:Y:S02]  /*08b0*/  IADD3 R8, PT, PT, R17, R20, RZ ;  /* 0x0000001411087210 */ /* 0x000fe40007ffe0ff */
[----:B0-----:R-:W-:Y:S05]  /*08c0*/  @P0 BRA `(.L_x_6) ;  /* 0x0000000800ec0947 */ /* 0x001fea0003800000 */
[----:B------:R-:W-:Y:S01]  /*08d0*/  ISETP.GT.AND P0, PT, R3, RZ, PT ;  /* 0x000000ff0300720c */ /* 0x000fe20003f04270 */
[----:B------:R-:W-:Y:S01]  /*08e0*/  IMAD R11, R5, UR6, R0 ;  /* 0x00000006050b7c24 */ /* 0x000fe2000f8e0200 */
[----:B------:R-:W-:-:S11]  /*08f0*/  I2FP.F32.S32 R13, R3 ;  /* 0x00000003000d7245 */ /* 0x000fd60000201400 */
[----:B------:R-:W-:Y:S05]  /*0900*/  @P0 BRA `(.L_x_7) ;  /* 0x0000000000bc0947 */ /* 0x000fea0003800000 */
[----:B------:R-:W0:Y:S01]  /*0910*/  LDC.64 R22, c[0x0][0x398] ;  /* 0x0000e600ff167b82 */ /* 0x000e220000000a00 */
[----:B------:R-:W-:Y:S01]  /*0920*/  BSSY.RECONVERGENT B3, `(.L_x_8) ;  /* 0x000002c000037945 */ /* 0x000fe20003800200 */
[----:B------:R-:W-:-:S07]  /*0930*/  IMAD.MOV.U32 R2, RZ, RZ, R0 ;  /* 0x000000ffff027224 */ /* 0x000fce00078e0000 */
.L_x_15:
[----:B------:R-:W-:-:S04]  /*0940*/  IMAD R5, R11, UR4, R2 ;  /* 0x000000040b057c24 */ /* 0x000fc8000f8e0202 */
[----:B01----:R-:W-:-:S06]  /*0950*/  IMAD.WIDE.U32 R4, R5, 0x4, R22 ;  /* 0x0000000405047825 */ /* 0x003fcc00078e0016 */
[----:B------:R-:W2:Y:S01]  /*0960*/  LDG.E.CONSTANT R4, desc[UR8][R4.64] ;  /* 0x0000000804047981 */ /* 0x000ea2000c1e9900 */
[----:B------:R-:W-:Y:S01]  /*0970*/  BSSY.RECONVERGENT B4, `(.L_x_9) ;  /* 0x000001f000047945 */ /* 0x000fe20003800200 */
[----:B------:R-:W-:Y:S02]  /*0980*/  MOV R3, 0xff800000 ;  /* 0xff80000000037802 */ /* 0x000fe40000000f00 */
[----:B--2---:R-:W-:-:S13]  /*0990*/  FSETP.GT.AND P0, PT, R4, RZ, PT ;  /* 0x000000ff0400720b */ /* 0x004fda0003f04000 */
[----:B------:R-:W-:Y:S05]  /*09a0*/  @!P0 BRA `(.L_x_10) ;  /* 0x00000000006c8947 */ /* 0x000fea0003800000 */
[----:B------:R-:W-:Y:S01]  /*09b0*/  VIADD R3, R13, 0xf3000000 ;  /* 0xf30000000d037836 */ /* 0x000fe20000000000 */
[----:B------:R0:W1:Y:S04]  /*09c0*/  MUFU.RSQ R4, R13 ;  /* 0x0000000d00047308 */ /* 0x0000680000001400 */
[----:B------:R-:W-:-:S13]  /*09d0*/  ISETP.GT.U32.AND P0, PT, R3, 0x727fffff, PT ;  /* 0x727fffff0300780c */ /* 0x000fda0003f04070 */
[----:B01----:R-:W-:Y:S05]  /*09e0*/  @!P0 BRA `(.L_x_11) ;  /* 0x0000000000188947 */ /* 0x003fea0003800000 */
[----:B------:R-:W-:Y:S01]  /*09f0*/  BSSY.RECONVERGENT B0, `(.L_x_12) ;  /* 0x0000003000007945 */ /* 0x000fe20003800200 */
[----:B------:R-:W-:-:S07]  /*0a00*/  MOV R16, 0xa20 ;  /* 0x00000a2000107802 */ /* 0x000fce0000000f00 */
[----:B------:R-:W-:Y:S05]  /*0a10*/  CALL.REL.NOINC `($__internal_0_$__cuda_sm20_sqrt_rn_f32_slowpath) ;  /* 0x0000002c00487944 */ /* 0x000fea0003c00000 */
[----:B------:R-:W-:Y:S05]  /*0a20*/  BSYNC.RECONVERGENT B0 ;  /* 0x0000000000007941 */ /* 0x000fea0003800200 */
.L_x_12:
[----:B------:R-:W-:Y:S01]  /*0a30*/  MOV R4, R3 ;  /* 0x0000000300047202 */ /* 0x000fe20000000f00 */
[----:B------:R-:W-:Y:S06]  /*0a40*/  BRA `(.L_x_13) ;  /* 0x0000000000107947 */ /* 0x000fec0003800000 */
.L_x_11:
[----:B------:R-:W-:Y:S01]  /*0a50*/  FMUL.FTZ R10, R13, R4 ;  /* 0x000000040d0a7220 */ /* 0x000fe20000410000 */
[----:B------:R-:W-:-:S03]  /*0a60*/  FMUL.FTZ R4, R4, 0.5 ;  /* 0x3f00000004047820 */ /* 0x000fc60000410000 */
[----:B------:R-:W-:-:S04]  /*0a70*/  FFMA R3, -R10, R10, R13 ;  /* 0x0000000a0a037223 */ /* 0x000fc8000000010d */
[----:B------:R-:W-:-:S07]  /*0a80*/  FFMA R4, R3, R4, R10 ;  /* 0x0000000403047223 */ /* 0x000fce000000000a */
.L_x_13:
[----:B------:R-:W0:Y:S01]  /*0a90*/  MUFU.RCP R3, R4 ;  /* 0x0000000400037308 */ /* 0x000e220000001000 */
[----:B------:R-:W-:Y:S07]  /*0aa0*/  BSSY.RECONVERGENT B5, `(.L_x_10) ;  /* 0x000000b000057945 */ /* 0x000fee0003800200 */
[----:B------:R-:W1:Y:S01]  /*0ab0*/  FCHK P0, RZ, R4 ;  /* 0x00000004ff007302 */ /* 0x000e620000000000 */
[----:B0-----:R-:W-:-:S04]  /*0ac0*/  FFMA R10, R3, -R4, 1 ;  /* 0x3f800000030a7423 */ /* 0x001fc80000000804 */
[----:B------:R-:W-:-:S04]  /*0ad0*/  FFMA R10, R3, R10, R3 ;  /* 0x0000000a030a7223 */ /* 0x000fc80000000003 */
[----:B------:R-:W-:-:S04]  /*0ae0*/  FFMA R3, RZ, R10, RZ ;  /* 0x0000000aff037223 */ /* 0x000fc800000000ff */
[----:B------:R-:W-:-:S04]  /*0af0*/  FFMA R5, R3, -R4, RZ ;  /* 0x8000000403057223 */ /* 0x000fc800000000ff */
[----:B------:R-:W-:Y:S01]  /*0b00*/  FFMA R3, R10, R5, R3 ;  /* 0x000000050a037223 */ /* 0x000fe20000000003 */
[----:B-1----:R-:W-:Y:S06]  /*0b10*/  @!P0 BRA `(.L_x_14) ;  /* 0x00000000000c8947 */ /* 0x002fec0003800000 */
[----:B------:R-:W-:Y:S01]  /*0b20*/  IMAD.MOV.U32 R3, RZ, RZ, RZ ;  /* 0x000000ffff037224 */ /* 0x000fe200078e00ff */
[----:B------:R-:W-:-:S07]  /*0b30*/  MOV R10, 0xb50 ;  /* 0x00000b50000a7802 */ /* 0x000fce0000000f00 */
[----:B------:R-:W-:Y:S05]  /*0b40*/  CALL.REL.NOINC `($__internal_1_$__cuda_sm3x_div_rn_noftz_f32_slowpath) ;  /* 0x0000002c00547944 */ /* 0x000fea0003c00000 */
.L_x_14:
[----:B------:R-:W-:Y:S05]  /*0b50*/  BSYNC.RECONVERGENT B5 ;  /* 0x0000000000057941 */ /* 0x000fea0003800200 */
.L_x_10:
[----:B------:R-:W-:Y:S05]  /*0b60*/  BSYNC.RECONVERGENT B4 ;  /* 0x0000000000047941 */ /* 0x000fea0003800200 */
.L_x_9:
[----:B------:R-:W-:-:S05]  /*0b70*/  MOV R5, UR4 ;  /* 0x0000000400057c02 */ /* 0x000fca0008000f00 */
[----:B------:R-:W-:Y:S01]  /*0b80*/  IMAD R9, R0, R5, R2 ;  /* 0x0000000500097224 */ /* 0x000fe200078e0202 */
[----:B------:R-:W-:-:S03]  /*0b90*/  IADD3 R2, PT, PT, R2, UR7, RZ ;  /* 0x0000000702027c10 */ /* 0x000fc6000fffe0ff */
[----:B------:R-:W-:Y:S01]  /*0ba0*/  IMAD R4, R9, 0x4, R8 ;  /* 0x0000000409047824 */ /* 0x000fe200078e0208 */
[----:B------:R-:W-:-:S04]  /*0bb0*/  ISETP.GE.AND P0, PT, R2, R5, PT ;  /* 0x000000050200720c */ /* 0x000fc80003f06270 */
[----:B------:R1:W-:Y:S09]  /*0bc0*/  STS [R4], R3 ;  /* 0x0000000304007388 */ /* 0x0003f20000000800 */
[----:B------:R-:W-:Y:S05]  /*0bd0*/  @!P0 BRA `(.L_x_15) ;  /* 0xfffffffc00588947 */ /* 0x000fea000383ffff */
[----:B------:R-:W-:Y:S05]  /*0be0*/  BSYNC.RECONVERGENT B3 ;  /* 0x0000000000037941 */ /* 0x000fea0003800200 */
.L_x_8:
[----:B------:R-:W-:Y:S05]  /*0bf0*/  BRA `(.L_x_6) ;  /* 0x0000000800207947 */ /* 0x000fea0003800000 */
.L_x_7:
[C---:B------:R-:W-:Y:S01]  /*0c00*/  LOP3.LUT R12, R3.reuse, 0x7, RZ, 0xc0, !PT ;  /* 0x00000007030c7812 */ /* 0x040fe200078ec0ff */
[----:B------:R-:W-:Y:S01]  /*0c10*/  IMAD.MOV.U32 R22, RZ, RZ, R0 ;  /* 0x000000ffff167224 */ /* 0x000fe200078e0000 */
[----:B------:R-:W-:-:S07]  /*0c20*/  LOP3.LUT R19, R3, 0x7ffffff8, RZ, 0xc0, !PT ;  /* 0x7ffffff803137812 */ /* 0x000fce00078ec0ff */
.L_x_27:
[----:B0-----:R-:W0:Y:S01]  /*0c30*/  LDC R3, c[0x0][0x3b4] ;  /* 0x0000ed00ff037b82 */ /* 0x001e220000000800 */
[----:B------:R-:W-:Y:S02]  /*0c40*/  HFMA2 R5, -RZ, RZ, 0, 0 ;  /* 0x00000000ff057431 */ /* 0x000fe400000001ff */
[----:B------:R-:W-:Y:S01]  /*0c50*/  IMAD.MOV.U32 R10, RZ, RZ, RZ ;  /* 0x000000ffff0a7224 */ /* 0x000fe200078e00ff */
[----:B0-----:R-:W-:-:S04]  /*0c60*/  IADD3 R4, PT, PT, R3, -0x1, RZ ;  /* 0xffffffff03047810 */ /* 0x001fc80007ffe0ff */
[----:B------:R-:W-:Y:S01]  /*0c70*/  ISETP.GE.U32.AND P0, PT, R4, 0x7, PT ;  /* 0x000000070400780c */ /* 0x000fe20003f06070 */
[----:B------:R-:W-:-:S12]  /*0c80*/  IMAD R4, R22, R3, R2 ;  /* 0x0000000316047224 */ /* 0x000fd800078e0202 */
[----:B------:R-:W-:Y:S05]  /*0c90*/  @!P0 BRA `(.L_x_16) ;  /* 0x0000000000888947 */ /* 0x000fea0003800000 */
[----:B------:R-:W-:Y:S01]  /*0ca0*/  IMAD.MOV.U32 R10, RZ, RZ, RZ ;  /* 0x000000ffff0a7224 */ /* 0x000fe200078e00ff */
[----:B------:R-:W-:-:S07]  /*0cb0*/  MOV R5, RZ ;  /* 0x000000ff00057202 */ /* 0x000fce0000000f00 */
.L_x_17:
[--C-:B------:R-:W-:Y:S02]  /*0cc0*/  IMAD R14, R0, R3, R5.reuse ;  /* 0x00000003000e7224 */ /* 0x100fe400078e0205 */
[----:B------:R-:W-:Y:S01]  /*0cd0*/  IMAD.IADD R16, R4, 0x1, R5 ;  /* 0x0000000104107824 */ /* 0x000fe200078e0205 */
[----:B------:R-:W-:Y:S02]  /*0ce0*/  IADD3 R5, PT, PT, R5, 0x8, RZ ;  /* 0x0000000805057810 */ /* 0x000fe40007ffe0ff */
[----:B------:R-:W-:Y:S01]  /*0cf0*/  LEA R14, R14, R17, 0x2 ;  /* 0x000000110e0e7211 */ /* 0x000fe200078e10ff */
[----:B------:R-:W-:Y:S01]  /*0d00*/  IMAD R16, R16, 0x4, R17 ;  /* 0x0000000410107824 */ /* 0x000fe200078e0211 */
[----:B------:R-:W-:-:S03]  /*0d10*/  ISETP.NE.AND P0, PT, R5, R19, PT ;  /* 0x000000130500720c */ /* 0x000fc60003f05270 */
[----:B------:R-:W-:Y:S04]  /*0d20*/  LDS R9, [R14] ;  /* 0x000000000e097984 */ /* 0x000fe80000000800 */
[----:B------:R-:W0:Y:S04]  /*0d30*/  LDS R15, [R16] ;  /* 0x00000000100f7984 */ /* 0x000e280000000800 */
[----:B------:R-:W-:Y:S04]  /*0d40*/  LDS R18, [R14+0x4] ;  /* 0x000004000e127984 */ /* 0x000fe80000000800 */
[----:B------:R-:W1:Y:S04]  /*0d50*/  LDS R21, [R16+0x4] ;  /* 0x0000040010157984 */ /* 0x000e680000000800 */
[----:B------:R-:W-:Y:S04]  /*0d60*/  LDS R24, [R14+0x8] ;  /* 0x000008000e187984 */ /* 0x000fe80000000800 */
[----:B------:R-:W2:Y:S04]  /*0d70*/  LDS R23, [R16+0x8] ;  /* 0x0000080010177984 */ /* 0x000ea80000000800 */
[----:B------:R-:W-:Y:S04]  /*0d80*/  LDS R26, [R14+0x18] ;  /* 0x000018000e1a7984 */ /* 0x000fe80000000800 */
[----:B------:R-:W-:Y:S04]  /*0d90*/  LDS R25, [R16+0x18] ;  /* 0x0000180010197984 */ /* 0x000fe80000000800 */
[----:B------:R-:W-:Y:S04]  /*0da0*/  LDS R28, [R14+0x1c] ;  /* 0x00001c000e1c7984 */ /* 0x000fe80000000800 */
[----:B------:R-:W-:Y:S01]  /*0db0*/  LDS R27, [R16+0x1c] ;  /* 0x00001c00101b7984 */ /* 0x000fe20000000800 */
[----:B0-----:R-:W-:-:S03]  /*0dc0*/  FFMA R9, R9, R15, R10 ;  /* 0x0000000f09097223 */ /* 0x001fc6000000000a */
[----:B------:R-:W-:Y:S04]  /*0dd0*/  LDS R10, [R14+0xc] ;  /* 0x00000c000e0a7984 */ /* 0x000fe80000000800 */
[----:B------:R-:W0:Y:S01]  /*0de0*/  LDS R15, [R16+0xc] ;  /* 0x00000c00100f7984 */ /* 0x000e220000000800 */
[----:B-1----:R-:W-:-:S03]  /*0df0*/  FFMA R9, R18, R21, R9 ;  /* 0x0000001512097223 */ /* 0x002fc60000000009 */
[----:B------:R-:W-:Y:S04]  /*0e00*/  LDS R18, [R14+0x10] ;  /* 0x000010000e127984 */ /* 0x000fe80000000800 */
[----:B------:R-:W1:Y:S01]  /*0e10*/  LDS R21, [R16+0x10] ;  /* 0x0000100010157984 */ /* 0x000e620000000800 */
[----:B--2---:R-:W-:-:S03]  /*0e20*/  FFMA R9, R24, R23, R9 ;  /* 0x0000001718097223 */ /* 0x004fc60000000009 */
[----:B------:R-:W-:Y:S04]  /*0e30*/  LDS R24, [R14+0x14] ;  /* 0x000014000e187984 */ /* 0x000fe80000000800 */
[----:B------:R-:W2:Y:S01]  /*0e40*/  LDS R23, [R16+0x14] ;  /* 0x0000140010177984 */ /* 0x000ea20000000800 */
[----:B0-----:R-:W-:-:S04]  /*0e50*/  FFMA R9, R10, R15, R9 ;  /* 0x0000000f0a097223 */ /* 0x001fc80000000009 */
[----:B-1----:R-:W-:-:S04]  /*0e60*/  FFMA R9, R18, R21, R9 ;  /* 0x0000001512097223 */ /* 0x002fc80000000009 */
[----:B--2---:R-:W-:-:S04]  /*0e70*/  FFMA R9, R24, R23, R9 ;  /* 0x0000001718097223 */ /* 0x004fc80000000009 */
[----:B------:R-:W-:-:S04]  /*0e80*/  FFMA R9, R26, R25, R9 ;  /* 0x000000191a097223 */ /* 0x000fc80000000009 */
[----:B------:R-:W-:Y:S01]  /*0e90*/  FFMA R10, R28, R27, R9 ;  /* 0x0000001b1c0a7223 */ /* 0x000fe20000000009 */
[----:B------:R-:W-:Y:S06]  /*0ea0*/  @P0 BRA `(.L_x_17) ;  /* 0xfffffffc00840947 */ /* 0x000fec000383ffff */
[----:B------:R-:W-:-:S07]  /*0eb0*/  IMAD.MOV.U32 R5, RZ, RZ, R19 ;  /* 0x000000ffff057224 */ /* 0x000fce00078e0013 */
.L_x_16:
[----:B------:R-:W-:-:S13]  /*0ec0*/  ISETP.NE.AND P0, PT, R12, RZ, PT ;  /* 0x000000ff0c00720c */ /* 0x000fda0003f05270 */
[----:B------:R-:W-:Y:S05]  /*0ed0*/  @!P0 BRA `(.L_x_18) ;  /* 0x0000000000b48947 */ /* 0x000fea0003800000 */
[----:B------:R-:W-:Y:S02]  /*0ee0*/  IADD3 R9, PT, PT, R12, -0x1, RZ ;  /* 0xffffffff0c097810 */ /* 0x000fe40007ffe0ff */
[----:B------:R-:W-:Y:S02]  /*0ef0*/  LOP3.LUT P1, R27, R3, 0x3, RZ, 0xc0, !PT ;  /* 0x00000003031b7812 */ /* 0x000fe4000782c0ff */
[----:B------:R-:W-:-:S13]  /*0f00*/  ISETP.GE.U32.AND P0, PT, R9, 0x3, PT ;  /* 0x000000030900780c */ /* 0x000fda0003f06070 */
[----:B------:R-:W-:Y:S05]  /*0f10*/  @!P0 BRA `(.L_x_19) ;  /* 0x0000000000448947 */ /* 0x000fea0003800000 */
[--C-:B------:R-:W-:Y:S02]  /*0f20*/  IMAD R14, R0, R3, R5.reuse ;  /* 0x00000003000e7224 */ /* 0x100fe400078e0205 */
[----:B------:R-:W-:Y:S01]  /*0f30*/  IMAD.IADD R16, R4, 0x1, R5 ;  /* 0x0000000104107824 */ /* 0x000fe200078e0205 */
[----:B------:R-:W-:Y:S02]  /*0f40*/  IADD3 R5, PT, PT, R5, 0x4, RZ ;  /* 0x0000000405057810 */ /* 0x000fe40007ffe0ff */
[----:B------:R-:W-:Y:S01]  /*0f50*/  LEA R14, R14, R17, 0x2 ;  /* 0x000000110e0e7211 */ /* 0x000fe200078e10ff */
[----:B------:R-:W-:-:S04]  /*0f60*/  IMAD R16, R16, 0x4, R17 ;  /* 0x0000000410107824 */ /* 0x000fc800078e0211 */
[----:B------:R-:W-:Y:S04]  /*0f70*/  LDS R9, [R14] ;  /* 0x000000000e097984 */ /* 0x000fe80000000800 */
[----:B------:R-:W0:Y:S04]  /*0f80*/  LDS R15, [R16] ;  /* 0x00000000100f7984 */ /* 0x000e280000000800 */
[----:B------:R-:W-:Y:S04]  /*0f90*/  LDS R18, [R14+0x4] ;  /* 0x000004000e127984 */ /* 0x000fe80000000800 */
[----:B------:R-:W1:Y:S04]  /*0fa0*/  LDS R21, [R16+0x4] ;  /* 0x0000040010157984 */ /* 0x000e680000000800 */
[----:B------:R-:W-:Y:S04]  /*0fb0*/  LDS R24, [R14+0x8] ;  /* 0x000008000e187984 */ /* 0x000fe80000000800 */
[----:B------:R-:W2:Y:S04]  /*0fc0*/  LDS R23, [R16+0x8] ;  /* 0x0000080010177984 */ /* 0x000ea80000000800 */
[----:B------:R-:W-:Y:S04]  /*0fd0*/  LDS R26, [R14+0xc] ;  /* 0x00000c000e1a7984 */ /* 0x000fe80000000800 */
[----:B------:R-:W3:Y:S01]  /*0fe0*/  LDS R25, [R16+0xc] ;  /* 0x00000c0010197984 */ /* 0x000ee20000000800 */
[----:B0-----:R-:W-:-:S04]  /*0ff0*/  FFMA R9, R9, R15, R10 ;  /* 0x0000000f09097223 */ /* 0x001fc8000000000a */
[----:B-1----:R-:W-:-:S04]  /*1000*/  FFMA R9, R18, R21, R9 ;  /* 0x0000001512097223 */ /* 0x002fc80000000009 */
[----:B--2---:R-:W-:-:S04]  /*1010*/  FFMA R9, R24, R23, R9 ;  /* 0x0000001718097223 */ /* 0x004fc80000000009 */
[----:B---3--:R-:W-:-:S07]  /*1020*/  FFMA R10, R26, R25, R9 ;  /* 0x000000191a0a7223 */ /* 0x008fce0000000009 */
.L_x_19:
[----:B------:R-:W-:Y:S05]  /*1030*/  @!P1 BRA `(.L_x_18) ;  /* 0x00000000005c9947 */ /* 0x000fea0003800000 */
[----:B------:R-:W-:Y:S02]  /*1040*/  ISETP.NE.AND P0, PT, R27, 0x1, PT ;  /* 0x000000011b00780c */ /* 0x000fe40003f05270 */
[----:B------:R-:W-:-:S04]  /*1050*/  LOP3.LUT R9, R3, 0x1, RZ, 0xc0, !PT ;  /* 0x0000000103097812 */ /* 0x000fc800078ec0ff */
[----:B------:R-:W-:-:S07]  /*1060*/  ISETP.NE.U32.AND P1, PT, R9, 0x1, PT ;  /* 0x000000010900780c */ /* 0x000fce0003f25070 */
[----:B------:R-:W-:Y:S06]  /*1070*/  @!P0 BRA `(.L_x_20) ;  /* 0x00000000002c8947 */ /* 0x000fec0003800000 */
        /* <DEDUP_REMOVED lines=8> */
[----:B------:R-:W1:Y:S01]  /*1100*/  LDS R21, [R16+0x4] ;  /* 0x0000040010157984 */ /* 0x000e620000000800 */
[----:B0-----:R-:W-:-:S04]  /*1110*/  FFMA R9, R9, R15, R10 ;  /* 0x0000000f09097223 */ /* 0x001fc8000000000a */
[----:B-1----:R-:W-:-:S07]  /*1120*/  FFMA R10, R18, R21, R9 ;  /* 0x00000015120a7223 */ /* 0x002fce0000000009 */
.L_x_20:
[----:B------:R-:W-:Y:S05]  /*1130*/  @P1 BRA `(.L_x_18) ;  /* 0x00000000001c1947 */ /* 0x000fea0003800000 */
[--C-:B------:R-:W-:Y:S02]  /*1140*/  IMAD R14, R0, R3, R5.reuse ;  /* 0x00000003000e7224 */ /* 0x100fe400078e0205 */
[----:B------:R-:W-:-:S03]  /*1150*/  IMAD.IADD R4, R4, 0x1, R5 ;  /* 0x0000000104047824 */ /* 0x000fc600078e0205 */
[----:B------:R-:W-:Y:S01]  /*1160*/  LEA R14, R14, R17, 0x2 ;  /* 0x000000110e0e7211 */ /* 0x000fe200078e10ff */
[----:B------:R-:W-:-:S04]  /*1170*/  IMAD R4, R4, 0x4, R17 ;  /* 0x0000000404047824 */ /* 0x000fc800078e0211 */
[----:B------:R-:W-:Y:S04]  /*1180*/  LDS R3, [R14] ;  /* 0x000000000e037984 */ /* 0x000fe80000000800 */
[----:B------:R-:W0:Y:S02]  /*1190*/  LDS R4, [R4] ;  /* 0x0000000004047984 */ /* 0x000e240000000800 */
[----:B0-----:R-:W-:-:S07]  /*11a0*/  FFMA R10, R3, R4, R10 ;  /* 0x00000004030a7223 */ /* 0x001fce000000000a */
.L_x_18:
[----:B------:R-:W0:Y:S01]  /*11b0*/  LDC.64 R4, c[0x0][0x398] ;  /* 0x0000e600ff047b82 */ /* 0x000e220000000a00 */
[----:B------:R-:W1:Y:S02]  /*11c0*/  LDCU UR5, c[0x0][0x3ac] ;  /* 0x00007580ff0577ac */ /* 0x000e640008000800 */
[----:B-1----:R-:W-:-:S04]  /*11d0*/  IMAD R3, R11, UR5, R22 ;  /* 0x000000050b037c24 */ /* 0x002fc8000f8e0216 */
[----:B0-----:R-:W-:-:S06]  /*11e0*/  IMAD.WIDE.U32 R4, R3, 0x4, R4 ;  /* 0x0000000403047825 */ /* 0x001fcc00078e0004 */
        /* <DEDUP_REMOVED lines=13> */
.L_x_24:
[----:B------:R-:W-:Y:S01]  /*12c0*/  MOV R4, R3 ;  /* 0x0000000300047202 */ /* 0x000fe20000000f00 */
[----:B------:R-:W-:Y:S06]  /*12d0*/  BRA `(.L_x_25) ;  /* 0x0000000000107947 */ /* 0x000fec0003800000 */
.L_x_23:
[----:B------:R-:W-:Y:S01]  /*12e0*/  FMUL.FTZ R14, R13, R4 ;  /* 0x000000040d0e7220 */ /* 0x000fe20000410000 */
[----:B------:R-:W-:-:S03]  /*12f0*/  FMUL.FTZ R4, R4, 0.5 ;  /* 0x3f00000004047820 */ /* 0x000fc60000410000 */
[----:B------:R-:W-:-:S04]  /*1300*/  FFMA R3, -R14, R14, R13 ;  /* 0x0000000e0e037223 */ /* 0x000fc8000000010d */
[----:B------:R-:W-:-:S07]  /*1310*/  FFMA R4, R3, R4, R14 ;  /* 0x0000000403047223 */ /* 0x000fce000000000e */
.L_x_25:
[----:B------:R-:W0:Y:S01]  /*1320*/  MUFU.RCP R3, R4 ;  /* 0x0000000400037308 */ /* 0x000e220000001000 */
[----:B------:R-:W-:Y:S07]  /*1330*/  BSSY.RECONVERGENT B4, `(.L_x_22) ;  /* 0x000000b000047945 */ /* 0x000fee0003800200 */
[----:B------:R-:W1:Y:S01]  /*1340*/  FCHK P0, R10, R4 ;  /* 0x000000040a007302 */ /* 0x000e620000000000 */
[----:B0-----:R-:W-:-:S04]  /*1350*/  FFMA R14, R3, -R4, 1 ;  /* 0x3f800000030e7423 */ /* 0x001fc80000000804 */
[----:B------:R-:W-:-:S04]  /*1360*/  FFMA R3, R3, R14, R3 ;  /* 0x0000000e03037223 */ /* 0x000fc80000000003 */
[----:B------:R-:W-:-:S04]  /*1370*/  FFMA R5, R3, R10, RZ ;  /* 0x0000000a03057223 */ /* 0x000fc800000000ff */
[----:B------:R-:W-:-:S04]  /*1380*/  FFMA R14, R5, -R4, R10 ;  /* 0x80000004050e7223 */ /* 0x000fc8000000000a */
[----:B------:R-:W-:Y:S01]  /*1390*/  FFMA R3, R3, R14, R5 ;  /* 0x0000000e03037223 */ /* 0x000fe20000000005 */
[----:B-1----:R-:W-:Y:S06]  /*13a0*/  @!P0 BRA `(.L_x_26) ;  /* 0x00000000000c8947 */ /* 0x002fec0003800000 */
[----:B------:R-:W-:Y:S01]  /*13b0*/  IMAD.MOV.U32 R3, RZ, RZ, R10 ;  /* 0x000000ffff037224 */ /* 0x000fe200078e000a */
[----:B------:R-:W-:-:S07]  /*13c0*/  MOV R10, 0x13e0 ;  /* 0x000013e0000a7802 */ /* 0x000fce0000000f00 */
[----:B------:R-:W-:Y:S05]  /*13d0*/  CALL.REL.NOINC `($__internal_1_$__cuda_sm3x_div_rn_noftz_f32_slowpath) ;  /* 0x0000002400307944 */ /* 0x000fea0003c00000 */
.L_x_26:
[----:B------:R-:W-:Y:S05]  /*13e0*/  BSYNC.RECONVERGENT B4 ;  /* 0x0000000000047941 */ /* 0x000fea0003800200 */
.L_x_22:
[----:B------:R-:W-:Y:S05]  /*13f0*/  BSYNC.RECONVERGENT B3 ;  /* 0x0000000000037941 */ /* 0x000fea0003800200 */
.L_x_21:
[----:B------:R-:W0:Y:S02]  /*1400*/  LDCU UR5, c[0x0][0x3ac] ;  /* 0x00007580ff0577ac */ /* 0x000e240008000800 */
[----:B0-----:R-:W-:-:S05]  /*1410*/  MOV R5, UR5 ;  /* 0x0000000500057c02 */ /* 0x001fca0008000f00 */
[----:B------:R-:W-:Y:S01]  /*1420*/  IMAD R9, R0, R5, R22 ;  /* 0x0000000500097224 */ /* 0x000fe200078e0216 */
[----:B------:R-:W-:-:S03]  /*1430*/  IADD3 R22, PT, PT, R22, UR7, RZ ;  /* 0x0000000716167c10 */ /* 0x000fc6000fffe0ff */
[----:B------:R-:W-:Y:S01]  /*1440*/  IMAD R4, R9, 0x4, R8 ;  /* 0x0000000409047824 */ /* 0x000fe200078e0208 */
[----:B------:R-:W-:-:S04]  /*1450*/  ISETP.GE.AND P0, PT, R22, R5, PT ;  /* 0x000000051600720c */ /* 0x000fc80003f06270 */
[----:B------:R0:W-:Y:S09]  /*1460*/  STS [R4], R3 ;  /* 0x0000000304007388 */ /* 0x0001f20000000800 */
[----:B------:R-:W-:Y:S05]  /*1470*/  @!P0 BRA `(.L_x_27) ;  /* 0xfffffff400ec8947 */ /* 0x000fea000383ffff */
.L_x_6:
[----:B------:R-:W-:Y:S05]  /*1480*/  BSYNC.RECONVERGENT B2 ;  /* 0x0000000000027941 */ /* 0x000fea0003800200 */
.L_x_5:
[----:B------:R-:W-:Y:S01]  /*1490*/  BAR.SYNC.DEFER_BLOCKING 0x0 ;  /* 0x0000000000007b1d */ /* 0x000fe20000010000 */
[----:B------:R-:W-:Y:S01]  /*14a0*/  ISETP.GE.AND P0, PT, R5, 0x1, PT ;  /* 0x000000010500780c */ /* 0x000fe20003f06270 */
[----:B01----:R-:W-:-:S04]  /*14b0*/  IMAD.MOV.U32 R3, RZ, RZ, -0x800000 ;  /* 0xff800000ff037424 */ /* 0x003fc800078e00ff */
[----:B------:R-:W-:Y:S08]  /*14c0*/  BSSY.RECONVERGENT B0, `(.L_x_28) ;  /* 0x000005a000007945 */ /* 0x000ff00003800200 */
[----:B------:R-:W-:Y:S05]  /*14d0*/  @!P0 BRA `(.L_x_29) ;  /* 0x0000000400608947 */ /* 0x000fea0003800000 */
[C---:B------:R-:W-:Y:S01]  /*14e0*/  ISETP.GE.U32.AND P1, PT, R5.reuse, 0x10, PT ;  /* 0x000000100500780c */ /* 0x040fe20003f26070 */
[----:B------:R-:W-:Y:S01]  /*14f0*/  BSSY.RECONVERGENT B1, `(.L_x_30) ;  /* 0x0000026000017945 */ /* 0x000fe20003800200 */
[----:B------:R-:W-:Y:S01]  /*1500*/  LOP3.LUT R26, R5, 0xf, RZ, 0xc0, !PT ;  /* 0x0000000f051a7812 */ /* 0x000fe200078ec0ff */
[----:B------:R-:W-:Y:S01]  /*1510*/  IMAD.MOV.U32 R2, RZ, RZ, RZ ;  /* 0x000000ffff027224 */ /* 0x000fe200078e00ff */
[----:B------:R-:W-:Y:S02]  /*1520*/  MOV R3, 0xff800000 ;  /* 0xff80000000037802 */ /* 0x000fe40000000f00 */
[----:B------:R-:W-:-:S07]  /*1530*/  ISETP.NE.AND P2, PT, R26, RZ, PT ;  /* 0x000000ff1a00720c */ /* 0x000fce0003f45270 */
[----:B------:R-:W-:Y:S06]  /*1540*/  @!P1 BRA `(.L_x_31) ;  /* 0x0000000000809947 */ /* 0x000fec0003800000 */
[----:B------:R-:W-:Y:S01]  /*1550*/  LOP3.LUT R2, R5, 0x7ffffff0, RZ, 0xc0, !PT ;  /* 0x7ffffff005027812 */ /* 0x000fe200078ec0ff */
[----:B------:R-:W-:Y:S01]  /*1560*/  IMAD.MOV.U32 R9, RZ, RZ, RZ ;  /* 0x000000ffff097224 */ /* 0x000fe200078e00ff */
[----:B------:R-:W-:-:S07]  /*1570*/  MOV R3, 0xff800000 ;  /* 0xff80000000037802 */ /* 0x000fce0000000f00 */
.L_x_32:
[----:B------:R-:W-:Y:S02]  /*1580*/  IMAD R11, R0, R5, R9 ;  /* 0x00000005000b7224 */ /* 0x000fe400078e0209 */
[----:B------:R-:W-:-:S03]  /*1590*/  VIADD R9, R9, 0x10 ;  /* 0x0000001009097836 */ /* 0x000fc60000000000 */
[----:B------:R-:W-:Y:S02]  /*15a0*/  LEA R11, R11, R8, 0x2 ;  /* 0x000000080b0b7211 */ /* 0x000fe400078e10ff */
[----:B------:R-:W-:-:S03]  /*15b0*/  ISETP.NE.AND P1, PT, R9, R2, PT ;  /* 0x000000020900720c */ /* 0x000fc60003f25270 */
[----:B------:R-:W-:Y:S04]  /*15c0*/  LDS R4, [R11] ;  /* 0x000000000b047984 */ /* 0x000fe80000000800 */
[----:B------:R-:W0:Y:S04]  /*15d0*/  LDS R10, [R11+0x4] ;  /* 0x000004000b0a7984 */ /* 0x000e280000000800 */
[----:B------:R-:W-:Y:S04]  /*15e0*/  LDS R13, [R11+0x8] ;  /* 0x000008000b0d7984 */ /* 0x000fe80000000800 */
[----:B------:R-:W1:Y:S04]  /*15f0*/  LDS R12, [R11+0xc] ;  /* 0x00000c000b0c7984 */ /* 0x000e680000000800 */
[----:B------:R-:W-:Y:S04]  /*1600*/  LDS R15, [R11+0x10] ;  /* 0x000010000b0f7984 */ /* 0x000fe80000000800 */
[----:B------:R-:W2:Y:S04]  /*1610*/  LDS R14, [R11+0x14] ;  /* 0x000014000b0e7984 */ /* 0x000ea80000000800 */
[----:B------:R-:W-:Y:S04]  /*1620*/  LDS R19, [R11+0x18] ;  /* 0x000018000b137984 */ /* 0x000fe80000000800 */
[----:B------:R-:W3:Y:S04]  /*1630*/  LDS R16, [R11+0x1c] ;  /* 0x00001c000b107984 */ /* 0x000ee80000000800 */
[----:B------:R-:W-:Y:S04]  /*1640*/  LDS R21, [R11+0x20] ;  /* 0x000020000b157984 */ /* 0x000fe80000000800 */
[----:B------:R-:W4:Y:S04]  /*1650*/  LDS R18, [R11+0x24] ;  /* 0x000024000b127984 */ /* 0x000f280000000800 */
[----:B------:R-:W-:Y:S04]  /*1660*/  LDS R23, [R11+0x28] ;  /* 0x000028000b177984 */ /* 0x000fe80000000800 */
[----:B------:R-:W5:Y:S01]  /*1670*/  LDS R22, [R11+0x2c] ;  /* 0x00002c000b167984 */ /* 0x000f620000000800 */
[----:B0-----:R-:W-:-:S03]  /*1680*/  FMNMX3 R4, R3, R4, R10, !PT ;  /* 0x0000000403047276 */ /* 0x001fc6000780000a */
[----:B------:R-:W-:Y:S04]  /*1690*/  LDS R3, [R11+0x30] ;  /* 0x000030000b037984 */ /* 0x000fe80000000800 */
[----:B------:R-:W0:Y:S01]  /*16a0*/  LDS R10, [R11+0x34] ;  /* 0x000034000b0a7984 */ /* 0x000e220000000800 */
[----:B-1----:R-:W-:-:S03]  /*16b0*/  FMNMX3 R4, R4, R13, R12, !PT ;  /* 0x0000000d04047276 */ /* 0x002fc6000780000c */
[----:B------:R-:W-:Y:S04]  /*16c0*/  LDS R24, [R11+0x38] ;  /* 0x000038000b187984 */ /* 0x000fe80000000800 */
[----:B------:R-:W1:Y:S01]  /*16d0*/  LDS R25, [R11+0x3c] ;  /* 0x00003c000b197984 */ /* 0x000e620000000800 */
[----:B--2---:R-:W-:-:S04]  /*16e0*/  FMNMX3 R4, R4, R15, R14, !PT ;  /* 0x0000000f04047276 */ /* 0x004fc8000780000e */
[----:B---3--:R-:W-:-:S04]  /*16f0*/  FMNMX3 R4, R4, R19, R16, !PT ;  /* 0x0000001304047276 */ /* 0x008fc80007800010 */
[----:B----4-:R-:W-:-:S04]  /*1700*/  FMNMX3 R4, R4, R21, R18, !PT ;  /* 0x0000001504047276 */ /* 0x010fc80007800012 */
[----:B-----5:R-:W-:-:S04]  /*1710*/  FMNMX3 R4, R4, R23, R22, !PT ;  /* 0x0000001704047276 */ /* 0x020fc80007800016 */
[----:B0-----:R-:W-:-:S04]  /*1720*/  FMNMX3 R3, R4, R3, R10, !PT ;  /* 0x0000000304037276 */ /* 0x001fc8000780000a */
[----:B-1----:R-:W-:Y:S01]  /*1730*/  FMNMX3 R3, R3, R24, R25, !PT ;  /* 0x0000001803037276 */ /* 0x002fe20007800019 */
[----:B------:R-:W-:Y:S06]  /*1740*/  @P1 BRA `(.L_x_32) ;  /* 0xfffffffc008c1947 */ /* 0x000fec000383ffff */
.L_x_31:
[----:B------:R-:W-:Y:S05]  /*1750*/  BSYNC.RECONVERGENT B1 ;  /* 0x0000000000017941 */ /* 0x000fea0003800200 */
.L_x_30:
[----:B------:R-:W-:Y:S05]  /*1760*/  @!P2 BRA `(.L_x_29) ;  /* 0x0000000000bca947 */ /* 0x000fea0003800000 */
[----:B------:R-:W-:Y:S01]  /*1770*/  ISETP.GE.U32.AND P1, PT, R26, 0x8, PT ;  /* 0x000000081a00780c */ /* 0x000fe20003f26070 */
[----:B------:R-:W-:Y:S01]  /*1780*/  BSSY.RECONVERGENT B1, `(.L_x_33) ;  /* 0x0000013000017945 */ /* 0x000fe20003800200 */
[----:B------:R-:W-:-:S04]  /*1790*/  LOP3.LUT R18, R5, 0x7, RZ, 0xc0, !PT ;  /* 0x0000000705127812 */ /* 0x000fc800078ec0ff */
[----:B------:R-:W-:-:S07]  /*17a0*/  ISETP.NE.AND P2, PT, R18, RZ, PT ;  /* 0x000000ff1200720c */ /* 0x000fce0003f45270 */
[----:B------:R-:W-:Y:S06]  /*17b0*/  @!P1 BRA `(.L_x_34) ;  /* 0x00000000003c9947 */ /* 0x000fec0003800000 */
[----:B------:R-:W-:Y:S02]  /*17c0*/  IMAD R9, R0, R5, R2 ;  /* 0x0000000500097224 */ /* 0x000fe400078e0202 */
[----:B------:R-:W-:-:S03]  /*17d0*/  VIADD R2, R2, 0x8 ;  /* 0x0000000802027836 */ /* 0x000fc60000000000 */
[----:B------:R-:W-:-:S05]  /*17e0*/  LEA R9, R9, R8, 0x2 ;  /* 0x0000000809097211 */ /* 0x000fca00078e10ff */
[----:B------:R-:W-:Y:S04]  /*17f0*/  LDS R4, [R9] ;  /* 0x0000000009047984 */ /* 0x000fe80000000800 */
[----:B------:R-:W0:Y:S04]  /*1800*/  LDS R10, [R9+0x4] ;  /* 0x00000400090a7984 */ /* 0x000e280000000800 */
[----:B------:R-:W-:Y:S04]  /*1810*/  LDS R11, [R9+0x8] ;  /* 0x00000800090b7984 */ /* 0x000fe80000000800 */
[----:B------:R-:W1:Y:S04]  /*1820*/  LDS R12, [R9+0xc] ;  /* 0x00000c00090c7984 */ /* 0x000e680000000800 */
[----:B------:R-:W-:Y:S04]  /*1830*/  LDS R13, [R9+0x10] ;  /* 0x00001000090d7984 */ /* 0x000fe80000000800 */
[----:B------:R-:W2:Y:S04]  /*1840*/  LDS R14, [R9+0x14] ;  /* 0x00001400090e7984 */ /* 0x000ea80000000800 */
[----:B------:R-:W-:Y:S04]  /*1850*/  LDS R15, [R9+0x18] ;  /* 0x00001800090f7984 */ /* 0x000fe80000000800 */
[----:B------:R-:W3:Y:S01]  /*1860*/  LDS R16, [R9+0x1c] ;  /* 0x00001c0009107984 */ /* 0x000ee20000000800 */
[----:B0-----:R-:W-:-:S04]  /*1870*/  FMNMX3 R4, R3, R4, R10, !PT ;  /* 0x0000000403047276 */ /* 0x001fc8000780000a */
[----:B-1----:R-:W-:-:S04]  /*1880*/  FMNMX3 R4, R4, R11, R12, !PT ;  /* 0x0000000b04047276 */ /* 0x002fc8000780000c */
[----:B--2---:R-:W-:-:S04]  /*1890*/  FMNMX3 R4, R4, R13, R14, !PT ;  /* 0x0000000d04047276 */ /* 0x004fc8000780000e */
[----:B---3--:R-:W-:-:S07]  /*18a0*/  FMNMX3 R3, R4, R15, R16, !PT ;  /* 0x0000000f04037276 */ /* 0x008fce0007800010 */
.L_x_34:
[----:B------:R-:W-:Y:S05]  /*18b0*/  BSYNC.RECONVERGENT B1 ;  /* 0x0000000000017941 */ /* 0x000fea0003800200 */
.L_x_33:
        /* <DEDUP_REMOVED lines=12> */
[----:B------:R-:W1:Y:S01]  /*1980*/  LDS R13, [R9+0xc] ;  /* 0x00000c00090d7984 */ /* 0x000e620000000800 */
[----:B0-----:R-:W-:-:S04]  /*1990*/  FMNMX3 R3, R3, R10, R11, !PT ;  /* 0x0000000a03037276 */ /* 0x001fc8000780000b */
[----:B-1----:R-:W-:-:S07]  /*19a0*/  FMNMX3 R3, R3, R12, R13, !PT ;  /* 0x0000000c03037276 */ /* 0x002fce000780000d */
.L_x_36:
[----:B------:R-:W-:Y:S05]  /*19b0*/  BSYNC.RECONVERGENT B1 ;  /* 0x0000000000017941 */ /* 0x000fea0003800200 */
.L_x_35:
[----:B------:R-:W-:Y:S05]  /*19c0*/  @!P2 BRA `(.L_x_29) ;  /* 0x000000000024a947 */ /* 0x000fea0003800000 */
[----:B------:R-:W-:-:S07]  /*19d0*/  HFMA2 R9, -RZ, RZ, 0, 0 ;  /* 0x00000000ff097431 */ /* 0x000fce00000001ff */
.L_x_37:
[----:B------:R-:W-:Y:S01]  /*19e0*/  IMAD R11, R0, R5, R2 ;  /* 0x00000005000b7224 */ /* 0x000fe200078e0202 */
[----:B------:R-:W-:Y:S01]  /*19f0*/  IADD3 R9, PT, PT, R9, 0x1, RZ ;  /* 0x0000000109097810 */ /* 0x000fe20007ffe0ff */
[----:B------:R-:W-:Y:S02]  /*1a00*/  VIADD R2, R2, 0x1 ;  /* 0x0000000102027836 */ /* 0x000fe40000000000 */
[----:B------:R-:W-:Y:S01]  /*1a10*/  IMAD R11, R11, 0x4, R8 ;  /* 0x000000040b0b7824 */ /* 0x000fe200078e0208 */
[----:B------:R-:W-:-:S04]  /*1a20*/  ISETP.NE.AND P1, PT, R9, R4, PT ;  /* 0x000000040900720c */ /* 0x000fc80003f25270 */
[----:B------:R-:W0:Y:S02]  /*1a30*/  LDS R10, [R11] ;  /* 0x000000000b0a7984 */ /* 0x000e240000000800 */
[----:B0-----:R-:W-:-:S07]  /*1a40*/  FMNMX R3, R10, R3, !PT ;  /* 0x000000030a037209 */ /* 0x001fce0007800000 */
[----:B------:R-:W-:Y:S05]  /*1a50*/  @P1 BRA `(.L_x_37) ;  /* 0xfffffffc00e01947 */ /* 0x000fea000383ffff */
.L_x_29:
[----:B------:R-:W-:Y:S05]  /*1a60*/  BSYNC.RECONVERGENT B0 ;  /* 0x0000000000007941 */ /* 0x000fea0003800200 */
.L_x_28:
[----:B------:R-:W-:Y:S01]  /*1a70*/  BSSY.RECONVERGENT B0, `(.L_x_38) ;  /* 0x000009e000007945 */ /* 0x000fe20003800200 */
[----:B------:R-:W-:-:S03]  /*1a80*/  MOV R4, RZ ;  /* 0x000000ff00047202 */ /* 0x000fc60000000f00 */
[----:B------:R-:W-:Y:S05]  /*1a90*/  @!P0 BRA `(.L_x_39) ;  /* 0x00000008006c8947 */ /* 0x000fea0003800000 */
[C---:B------:R-:W-:Y:S01]  /*1aa0*/  ISETP.GE.U32.AND P0, PT, R5.reuse, 0x4, PT ;  /* 0x000000040500780c */ /* 0x040fe20003f06070 */
[----:B------:R-:W-:Y:S01]  /*1ab0*/  BSSY.RECONVERGENT B1, `(.L_x_40) ;  /* 0x0000057000017945 */ /* 0x000fe20003800200 */
[----:B------:R-:W-:Y:S01]  /*1ac0*/  HFMA2 R2, -RZ, RZ, 0, 0 ;  /* 0x00000000ff027431 */ /* 0x000fe200000001ff */
[----:B------:R-:W-:Y:S01]  /*1ad0*/  LOP3.LUT R18, R5, 0x3, RZ, 0xc0, !PT ;  /* 0x0000000305127812 */ /* 0x000fe200078ec0ff */
[----:B------:R-:W-:-:S09]  /*1ae0*/  IMAD.MOV.U32 R4, RZ, RZ, RZ ;  /* 0x000000ffff047224 */ /* 0x000fd200078e00ff */
[----:B------:R-:W-:Y:S05]  /*1af0*/  @!P0 BRA `(.L_x_41) ;  /* 0x0000000400488947 */ /* 0x000fea0003800000 */
[----:B------:R-:W0:Y:S01]  /*1b00*/  LDC R9, c[0x0][0x3ac] ;  /* 0x0000eb00ff097b82 */ /* 0x000e220000000800 */
[----:B------:R-:W-:Y:S01]  /*1b10*/  LOP3.LUT R2, R5, 0x7ffffffc, RZ, 0xc0, !PT ;  /* 0x7ffffffc05027812 */ /* 0x000fe200078ec0ff */
[----:B------:R-:W-:Y:S01]  /*1b20*/  IMAD.MOV.U32 R4, RZ, RZ, RZ ;  /* 0x000000ffff047224 */ /* 0x000fe200078e00ff */
[----:B------:R-:W-:-:S07]  /*1b30*/  MOV R11, RZ ;  /* 0x000000ff000b7202 */ /* 0x000fce0000000f00 */
.L_x_50:
[----:B0-----:R-:W-:Y:S01]  /*1b40*/  IMAD.MOV.U32 R5, RZ, RZ, R9 ;  /* 0x000000ffff057224 */ /* 0x001fe200078e0009 */
[----:B------:R-:W-:Y:S03]  /*1b50*/  BSSY.RECONVERGENT B2, `(.L_x_42) ;  /* 0x000001b000027945 */ /* 0x000fe60003800200 */
[----:B--23--:R-:W-:Y:S02]  /*1b60*/  IMAD R13, R0, R5, R11 ;  /* 0x00000005000d7224 */ /* 0x00cfe400078e020b */
[----:B------:R-:W-:-:S03]  /*1b70*/  VIADD R11, R11, 0x4 ;  /* 0x000000040b0b7836 */ /* 0x000fc60000000000 */
[----:B-1----:R-:W-:Y:S02]  /*1b80*/  LEA R12, R13, R8, 0x2 ;  /* 0x000000080d0c7211 */ /* 0x002fe400078e10ff */
[----:B------:R-:W-:-:S03]  /*1b90*/  ISETP.NE.AND P4, PT, R11, R2, PT ;  /* 0x000000020b00720c */ /* 0x000fc60003f85270 */
[----:B------:R-:W0:Y:S04]  /*1ba0*/  LDS R22, [R12] ;  /* 0x000000000c167984 */ /* 0x000e280000000800 */
[----:B------:R-:W1:Y:S04]  /*1bb0*/  LDS R24, [R12+0x4] ;  /* 0x000004000c187984 */ /* 0x000e680000000800 */
[----:B------:R-:W2:Y:S04]  /*1bc0*/  LDS R14, [R12+0x8] ;  /* 0x000008000c0e7984 */ /* 0x000ea80000000800 */
[----:B------:R-:W3:Y:S01]  /*1bd0*/  LDS R10, [R12+0xc] ;  /* 0x00000c000c0a7984 */ /* 0x000ee20000000800 */
[----:B0-----:R-:W-:-:S02]  /*1be0*/  FSETP.NE.AND P0, PT, R22, -INF , PT ;  /* 0xff8000001600780b */ /* 0x001fc40003f05000 */
[----:B-1----:R-:W-:Y:S02]  /*1bf0*/  FSETP.NE.AND P1, PT, R24, -INF , PT ;  /* 0xff8000001800780b */ /* 0x002fe40003f25000 */
[----:B--2---:R-:W-:Y:S02]  /*1c00*/  FSETP.NE.AND P2, PT, R14, -INF , PT ;  /* 0xff8000000e00780b */ /* 0x004fe40003f45000 */
[----:B---3--:R-:W-:-:S07]  /*1c10*/  FSETP.NE.AND P3, PT, R10, -INF , PT ;  /* 0xff8000000a00780b */ /* 0x008fce0003f65000 */
[----:B------:R-:W-:Y:S06]  /*1c20*/  @!P0 BRA `(.L_x_43) ;  /* 0x0000000000348947 */ /* 0x000fec0003800000 */
[----:B------:R-:W-:Y:S01]  /*1c30*/  MOV R16, 0x3bbb989d ;  /* 0x3bbb989d00107802 */ /* 0x000fe20000000f00 */
[----:B------:R-:W-:Y:S01]  /*1c40*/  FADD R13, R22, -R3 ;  /* 0x80000003160d7221 */ /* 0x000fe20000000000 */
[----:B------:R-:W-:-:S03]  /*1c50*/  IMAD.MOV.U32 R22, RZ, RZ, 0x437c0000 ;  /* 0x437c0000ff167424 */ /* 0x000fc600078e00ff */
[----:B------:R-:W-:-:S04]  /*1c60*/  FFMA.SAT R15, R13, R16, 0.5 ;  /* 0x3f0000000d0f7423 */ /* 0x000fc80000002010 */
[----:B------:R-:W-:-:S04]  /*1c70*/  FFMA.RM R15, R15, R22, 12582913 ;  /* 0x4b4000010f0f7423 */ /* 0x000fc80000004016 */
[C---:B------:R-:W-:Y:S01]  /*1c80*/  FADD R16, R15.reuse, -12583039 ;  /* 0xcb40007f0f107421 */ /* 0x040fe20000000000 */
[----:B------:R-:W-:-:S03]  /*1c90*/  SHF.L.U32 R15, R15, 0x17, RZ ;  /* 0x000000170f0f7819 */ /* 0x000fc600000006ff */
[----:B------:R-:W-:-:S04]  /*1ca0*/  FFMA R16, R13, 1.4426950216293334961, -R16 ;  /* 0x3fb8aa3b0d107823 */ /* 0x000fc80000000810 */
[----:B------:R-:W-:-:S06]  /*1cb0*/  FFMA R16, R13, 1.925963033500011079e-08, R16 ;  /* 0x32a570600d107823 */ /* 0x000fcc0000000010 */
[----:B------:R-:W0:Y:S02]  /*1cc0*/  MUFU.EX2 R16, R16 ;  /* 0x0000001000107308 */ /* 0x000e240000000800 */
[----:B0-----:R-:W-:-:S04]  /*1cd0*/  FMUL R15, R15, R16 ;  /* 0x000000100f0f7220 */ /* 0x001fc80000400000 */
[----:B------:R-:W-:Y:S01]  /*1ce0*/  FADD R4, R4, R15 ;  /* 0x0000000f04047221 */ /* 0x000fe20000000000 */
[----:B------:R0:W-:Y:S06]  /*1cf0*/  STS [R12], R15 ;  /* 0x0000000f0c007388 */ /* 0x0001ec0000000800 */
.L_x_43:
[----:B------:R-:W-:Y:S05]  /*1d00*/  BSYNC.RECONVERGENT B2 ;  /* 0x0000000000027941 */ /* 0x000fea0003800200 */
.L_x_42:
[----:B------:R-:W-:Y:S04]  /*1d10*/  BSSY.RECONVERGENT B2, `(.L_x_44) ;  /* 0x000000f000027945 */ /* 0x000fe80003800200 */
[----:B------:R-:W-:Y:S05]  /*1d20*/  @!P1 BRA `(.L_x_45) ;  /* 0x0000000000349947 */ /* 0x000fea0003800000 */
[----:B------:R-:W-:Y:S02]  /*1d30*/  HFMA2 R22, -RZ, RZ, 3.7421875, 0 ;  /* 0x437c0000ff167431 */ /* 0x000fe400000001ff */
[----:B------:R-:W-:Y:S02]  /*1d40*/  IMAD.MOV.U32 R16, RZ, RZ, 0x3bbb989d ;  /* 0x3bbb989dff107424 */ /* 0x000fe400078e00ff */
[----:B------:R-:W-:-:S04]  /*1d50*/  FADD R13, R24, -R3 ;  /* 0x80000003180d7221 */ /* 0x000fc80000000000 */
[----:B0-----:R-:W-:-:S04]  /*1d60*/  FFMA.SAT R15, R13, R16, 0.5 ;  /* 0x3f0000000d0f7423 */ /* 0x001fc80000002010 */
[----:B------:R-:W-:-:S04]  /*1d70*/  FFMA.RM R15, R15, R22, 12582913 ;  /* 0x4b4000010f0f7423 */ /* 0x000fc80000004016 */
[C---:B------:R-:W-:Y:S01]  /*1d80*/  FADD R16, R15.reuse, -12583039 ;  /* 0xcb40007f0f107421 */ /* 0x040fe20000000000 */
[----:B------:R-:W-:-:S03]  /*1d90*/  IMAD.SHL.U32 R15, R15, 0x800000, RZ ;  /* 0x008000000f0f7824 */ /* 0x000fc600078e00ff */
[----:B------:R-:W-:-:S04]  /*1da0*/  FFMA R16, R13, 1.4426950216293334961, -R16 ;  /* 0x3fb8aa3b0d107823 */ /* 0x000fc80000000810 */
[----:B------:R-:W-:-:S06]  /*1db0*/  FFMA R16, R13, 1.925963033500011079e-08, R16 ;  /* 0x32a570600d107823 */ /* 0x000fcc0000000010 */
[----:B------:R-:W0:Y:S02]  /*1dc0*/  MUFU.EX2 R16, R16 ;  /* 0x0000001000107308 */ /* 0x000e240000000800 */
[----:B0-----:R-:W-:-:S04]  /*1dd0*/  FMUL R15, R15, R16 ;  /* 0x000000100f0f7220 */ /* 0x001fc80000400000 */
[----:B------:R-:W-:Y:S01]  /*1de0*/  FADD R4, R4, R15 ;  /* 0x0000000f04047221 */ /* 0x000fe20000000000 */
[----:B------:R1:W-:Y:S06]  /*1df0*/  STS [R12+0x4], R15 ;  /* 0x0000040f0c007388 */ /* 0x0003ec0000000800 */
.L_x_45:
[----:B------:R-:W-:Y:S05]  /*1e00*/  BSYNC.RECONVERGENT B2 ;  /* 0x0000000000027941 */ /* 0x000fea0003800200 */
.L_x_44:
[----:B------:R-:W-:Y:S04]  /*1e10*/  BSSY.RECONVERGENT B2, `(.L_x_46) ;  /* 0x000000f000027945 */ /* 0x000fe80003800200 */
[----:B------:R-:W-:Y:S05]  /*1e20*/  @!P2 BRA `(.L_x_47) ;  /* 0x000000000034a947 */ /* 0x000fea0003800000 */
[----:B------:R-:W-:Y:S01]  /*1e30*/  MOV R13, 0x3bbb989d ;  /* 0x3bbb989d000d7802 */ /* 0x000fe20000000f00 */
[----:B------:R-:W-:Y:S01]  /*1e40*/  FADD R14, R14, -R3 ;  /* 0x800000030e0e7221 */ /* 0x000fe20000000000 */
[----:B------:R-:W-:-:S03]  /*1e50*/  IMAD.MOV.U32 R16, RZ, RZ, 0x437c0000 ;  /* 0x437c0000ff107424 */ /* 0x000fc600078e00ff */
[----:B------:R-:W-:-:S04]  /*1e60*/  FFMA.SAT R13, R14, R13, 0.5 ;  /* 0x3f0000000e0d7423 */ /* 0x000fc8000000200d */
[----:B------:R-:W-:-:S04]  /*1e70*/  FFMA.RM R13, R13, R16, 12582913 ;  /* 0x4b4000010d0d7423 */ /* 0x000fc80000004010 */
[C---:B01----:R-:W-:Y:S01]  /*1e80*/  FADD R15, R13.reuse, -12583039 ;  /* 0xcb40007f0d0f7421 */ /* 0x043fe20000000000 */
[----:B------:R-:W-:-:S03]  /*1e90*/  SHF.L.U32 R13, R13, 0x17, RZ ;  /* 0x000000170d0d7819 */ /* 0x000fc600000006ff */
[----:B------:R-:W-:-:S04]  /*1ea0*/  FFMA R15, R14, 1.4426950216293334961, -R15 ;  /* 0x3fb8aa3b0e0f7823 */ /* 0x000fc8000000080f */
[----:B------:R-:W-:-:S04]  /*1eb0*/  FFMA R15, R14, 1.925963033500011079e-08, R15 ;  /* 0x32a570600e0f7823 */ /* 0x000fc8000000000f */
[----:B------:R-:W0:Y:S02]  /*1ec0*/  MUFU.EX2 R14, R15 ;  /* 0x0000000f000e7308 */ /* 0x000e240000000800 */
[----:B0-----:R-:W-:-:S04]  /*1ed0*/  FMUL R13, R13, R14 ;  /* 0x0000000e0d0d7220 */ /* 0x001fc80000400000 */
[----:B------:R-:W-:Y:S01]  /*1ee0*/  FADD R4, R4, R13 ;  /* 0x0000000d04047221 */ /* 0x000fe20000000000 */
[----:B------:R2:W-:Y:S06]  /*1ef0*/  STS [R12+0x8], R13 ;  /* 0x0000080d0c007388 */ /* 0x0005ec0000000800 */
.L_x_47:
[----:B------:R-:W-:Y:S05]  /*1f00*/  BSYNC.RECONVERGENT B2 ;  /* 0x0000000000027941 */ /* 0x000fea0003800200 */
.L_x_46:
[----:B------:R-:W-:Y:S04]  /*1f10*/  BSSY.RECONVERGENT B2, `(.L_x_48) ;  /* 0x000000f000027945 */ /* 0x000fe80003800200 */
[----:B------:R-:W-:Y:S05]  /*1f20*/  @!P3 BRA `(.L_x_49) ;  /* 0x000000000034b947 */ /* 0x000fea0003800000 */
[----:B------:R-:W-:Y:S02]  /*1f30*/  HFMA2 R14, -RZ, RZ, 3.7421875, 0 ;  /* 0x437c0000ff0e7431 */ /* 0x000fe400000001ff */
[----:B--2---:R-:W-:Y:S02]  /*1f40*/  IMAD.MOV.U32 R13, RZ, RZ, 0x3bbb989d ;  /* 0x3bbb989dff0d7424 */ /* 0x004fe400078e00ff */
[----:B------:R-:W-:-:S04]  /*1f50*/  FADD R10, R10, -R3 ;  /* 0x800000030a0a7221 */ /* 0x000fc80000000000 */
        /* <DEDUP_REMOVED lines=10> */
.L_x_49:
[----:B------:R-:W-:Y:S05]  /*2000*/  BSYNC.RECONVERGENT B2 ;  /* 0x0000000000027941 */ /* 0x000fea0003800200 */
.L_x_48:
[----:B------:R-:W-:Y:S05]  /*2010*/  @P4 BRA `(.L_x_50) ;  /* 0xfffffff800c84947 */ /* 0x000fea000383ffff */
.L_x_41:
[----:B------:R-:W-:Y:S05]  /*2020*/  BSYNC.RECONVERGENT B1 ;  /* 0x0000000000017941 */ /* 0x000fea0003800200 */
.L_x_40:
[----:B------:R-:W-:-:S13]  /*2030*/  ISETP.NE.AND P0, PT, R18, RZ, PT ;  /* 0x000000ff1200720c */ /* 0x000fda0003f05270 */
[----:B------:R-:W-:Y:S05]  /*2040*/  @!P0 BRA `(.L_x_39) ;  /* 0x0000000400008947 */ /* 0x000fea0003800000 */
[----:B------:R-:W-:Y:S01]  /*2050*/  ISETP.NE.AND P0, PT, R18, 0x1, PT ;  /* 0x000000011200780c */ /* 0x000fe20003f05270 */
[----:B------:R-:W-:-:S12]  /*2060*/  BSSY.RECONVERGENT B1, `(.L_x_51) ;  /* 0x0000029000017945 */ /* 0x000fd80003800200 */
[----:B------:R-:W-:Y:S05]  /*2070*/  @!P0 BRA `(.L_x_52) ;  /* 0x00000000009c8947 */ /* 0x000fea0003800000 */
[----:B------:R-:W-:Y:S01]  /*2080*/  IMAD R9, R0, R5, R2 ;  /* 0x0000000500097224 */ /* 0x000fe200078e0202 */
[----:B------:R-:W-:Y:S03]  /*2090*/  BSSY.RECONVERGENT B2, `(.L_x_53) ;  /* 0x0000014000027945 */ /* 0x000fe60003800200 */
[----:B------:R-:W-:-:S05]  /*20a0*/  IMAD R14, R9, 0x4, R8 ;  /* 0x00000004090e7824 */ /* 0x000fca00078e0208 */
[----:B------:R-:W4:Y:S04]  /*20b0*/  LDS R10, [R14] ;  /* 0x000000000e0a7984 */ /* 0x000f280000000800 */
[----:B------:R-:W5:Y:S01]  /*20c0*/  LDS R16, [R14+0x4] ;  /* 0x000004000e107984 */ /* 0x000f620000000800 */
[----:B----4-:R-:W-:Y:S02]  /*20d0*/  FSETP.NE.AND P0, PT, R10, -INF , PT ;  /* 0xff8000000a00780b */ /* 0x010fe40003f05000 */
[----:B-----5:R-:W-:-:S11]  /*20e0*/  FSETP.NE.AND P1, PT, R16, -INF , PT ;  /* 0xff8000001000780b */ /* 0x020fd60003f25000 */
[----:B------:R-:W-:Y:S05]  /*20f0*/  @!P0 BRA `(.L_x_54) ;  /* 0x0000000000348947 */ /* 0x000fea0003800000 */
[----:B------:R-:W-:Y:S01]  /*2100*/  HFMA2 R11, -RZ, RZ, 3.7421875, 0 ;  /* 0x437c0000ff0b7431 */ /* 0x000fe200000001ff */
[----:B0123--:R-:W-:Y:S01]  /*2110*/  MOV R12, 0x3bbb989d ;  /* 0x3bbb989d000c7802 */ /* 0x00ffe20000000f00 */
[----:B------:R-:W-:-:S04]  /*2120*/  FADD R9, R10, -R3 ;  /* 0x800000030a097221 */ /* 0x000fc80000000000 */
[----:B------:R-:W-:-:S04]  /*2130*/  FFMA.SAT R10, R9, R12, 0.5 ;  /* 0x3f000000090a7423 */ /* 0x000fc8000000200c */
[----:B------:R-:W-:-:S04]  /*2140*/  FFMA.RM R10, R10, R11, 12582913 ;  /* 0x4b4000010a0a7423 */ /* 0x000fc8000000400b */
[C---:B------:R-:W-:Y:S01]  /*2150*/  FADD R12, R10.reuse, -12583039 ;  /* 0xcb40007f0a0c7421 */ /* 0x040fe20000000000 */
[----:B------:R-:W-:-:S03]  /*2160*/  IMAD.SHL.U32 R10, R10, 0x800000, RZ ;  /* 0x008000000a0a7824 */ /* 0x000fc600078e00ff */
[----:B------:R-:W-:-:S04]  /*2170*/  FFMA R12, R9, 1.4426950216293334961, -R12 ;  /* 0x3fb8aa3b090c7823 */ /* 0x000fc8000000080c */
[----:B------:R-:W-:-:S04]  /*2180*/  FFMA R12, R9, 1.925963033500011079e-08, R12 ;  /* 0x32a57060090c7823 */ /* 0x000fc8000000000c */
[----:B------:R-:W0:Y:S02]  /*2190*/  MUFU.EX2 R9, R12 ;  /* 0x0000000c00097308 */ /* 0x000e240000000800 */
[----:B0-----:R-:W-:-:S04]  /*21a0*/  FMUL R9, R10, R9 ;  /* 0x000000090a097220 */ /* 0x001fc80000400000 */
[----:B------:R-:W-:Y:S01]  /*21b0*/  FADD R4, R4, R9 ;  /* 0x0000000904047221 */ /* 0x000fe20000000000 */
[----:B------:R4:W-:Y:S06]  /*21c0*/  STS [R14], R9 ;  /* 0x000000090e007388 */ /* 0x0009ec0000000800 */
.L_x_54:
[----:B------:R-:W-:Y:S05]  /*21d0*/  BSYNC.RECONVERGENT B2 ;  /* 0x0000000000027941 */ /* 0x000fea0003800200 */
.L_x_53:
[----:B------:R-:W-:Y:S04]  /*21e0*/  BSSY.RECONVERGENT B2, `(.L_x_55) ;  /* 0x000000f000027945 */ /* 0x000fe80003800200 */
[----:B------:R-:W-:Y:S05]  /*21f0*/  @!P1 BRA `(.L_x_56) ;  /* 0x0000000000349947 */ /* 0x000fea0003800000 */
[----:B------:R-:W-:Y:S01]  /*2200*/  HFMA2 R11, -RZ, RZ, 3.7421875, 0 ;  /* 0x437c0000ff0b7431 */ /* 0x000fe200000001ff */
[----:B------:R-:W-:Y:S01]  /*2210*/  MOV R10, 0x3bbb989d ;  /* 0x3bbb989d000a7802 */ /* 0x000fe20000000f00 */
[----:B----4-:R-:W-:-:S04]  /*2220*/  FADD R9, R16, -R3 ;  /* 0x8000000310097221 */ /* 0x010fc80000000000 */
[----:B------:R-:W-:-:S04]  /*2230*/  FFMA.SAT R10, R9, R10, 0.5 ;  /* 0x3f000000090a7423 */ /* 0x000fc8000000200a */
[----:B------:R-:W-:-:S04]  /*2240*/  FFMA.RM R10, R10, R11, 12582913 ;  /* 0x4b4000010a0a7423 */ /* 0x000fc8000000400b */
[C---:B0123--:R-:W-:Y:S01]  /*2250*/  FADD R12, R10.reuse, -12583039 ;  /* 0xcb40007f0a0c7421 */ /* 0x04ffe20000000000 */
[----:B------:R-:W-:-:S03]  /*2260*/  IMAD.SHL.U32 R10, R10, 0x800000, RZ ;  /* 0x008000000a0a7824 */ /* 0x000fc600078e00ff */
[----:B------:R-:W-:-:S04]  /*2270*/  FFMA R12, R9, 1.4426950216293334961, -R12 ;  /* 0x3fb8aa3b090c7823 */ /* 0x000fc8000000080c */
[----:B------:R-:W-:-:S04]  /*2280*/  FFMA R12, R9, 1.925963033500011079e-08, R12 ;  /* 0x32a57060090c7823 */ /* 0x000fc8000000000c */
[----:B------:R-:W0:Y:S02]  /*2290*/  MUFU.EX2 R9, R12 ;  /* 0x0000000c00097308 */ /* 0x000e240000000800 */
[----:B0-----:R-:W-:-:S04]  /*22a0*/  FMUL R9, R10, R9 ;  /* 0x000000090a097220 */ /* 0x001fc80000400000 */
[----:B------:R-:W-:Y:S01]  /*22b0*/  FADD R4, R4, R9 ;  /* 0x0000000904047221 */ /* 0x000fe20000000000 */
[----:B------:R0:W-:Y:S06]  /*22c0*/  STS [R14+0x4], R9 ;  /* 0x000004090e007388 */ /* 0x0001ec0000000800 */
.L_x_56:
[----:B------:R-:W-:Y:S05]  /*22d0*/  BSYNC.RECONVERGENT B2 ;  /* 0x0000000000027941 */ /* 0x000fea0003800200 */
.L_x_55:
[----:B------:R-:W-:-:S07]  /*22e0*/  IADD3 R2, PT, PT, R2, 0x2, RZ ;  /* 0x0000000202027810 */ /* 0x000fce0007ffe0ff */
.L_x_52:
[----:B------:R-:W-:Y:S05]  /*22f0*/  BSYNC.RECONVERGENT B1 ;  /* 0x0000000000017941 */ /* 0x000fea0003800200 */
.L_x_51:
[----:B0---4-:R-:W-:-:S04]  /*2300*/  LOP3.LUT R9, R5, 0x1, RZ, 0xc0, !PT ;  /* 0x0000000105097812 */ /* 0x011fc800078ec0ff */
[----:B------:R-:W-:-:S13]  /*2310*/  ISETP.NE.U32.AND P0, PT, R9, 0x1, PT ;  /* 0x000000010900780c */ /* 0x000fda0003f05070 */
[----:B------:R-:W-:Y:S05]  /*2320*/  @P0 BRA `(.L_x_39) ;  /* 0x0000000000480947 */ /* 0x000fea0003800000 */
[----:B------:R-:W-:-:S05]  /*2330*/  IMAD R9, R0, R5, R2 ;  /* 0x0000000500097224 */ /* 0x000fca00078e0202 */
[----:B-123--:R-:W-:-:S05]  /*2340*/  LEA R12, R9, R8, 0x2 ;  /* 0x00000008090c7211 */ /* 0x00efca00078e10ff */
[----:B------:R-:W0:Y:S02]  /*2350*/  LDS R2, [R12] ;  /* 0x000000000c027984 */ /* 0x000e240000000800 */
[----:B0-----:R-:W-:-:S13]  /*2360*/  FSETP.NE.AND P0, PT, R2, -INF , PT ;  /* 0xff8000000200780b */ /* 0x001fda0003f05000 */
[----:B------:R-:W-:Y:S05]  /*2370*/  @!P0 BRA `(.L_x_39) ;  /* 0x0000000000348947 */ /* 0x000fea0003800000 */
[----:B------:R-:W-:Y:S02]  /*2380*/  IMAD.MOV.U32 R10, RZ, RZ, 0x3bbb989d ;  /* 0x3bbb989dff0a7424 */ /* 0x000fe400078e00ff */
[----:B------:R-:W-:Y:S01]  /*2390*/  FADD R3, R2, -R3 ;  /* 0x8000000302037221 */ /* 0x000fe20000000000 */
[----:B------:R-:W-:-:S03]  /*23a0*/  MOV R9, 0x437c0000 ;  /* 0x437c000000097802 */ /* 0x000fc60000000f00 */
[----:B------:R-:W-:-:S04]  /*23b0*/  FFMA.SAT R2, R3, R10, 0.5 ;  /* 0x3f00000003027423 */ /* 0x000fc8000000200a */
[----:B------:R-:W-:-:S04]  /*23c0*/  FFMA.RM R2, R2, R9, 12582913 ;  /* 0x4b40000102027423 */ /* 0x000fc80000004009 */
[C---:B------:R-:W-:Y:S01]  /*23d0*/  FADD R10, R2.reuse, -12583039 ;  /* 0xcb40007f020a7421 */ /* 0x040fe20000000000 */
[----:B------:R-:W-:-:S03]  /*23e0*/  SHF.L.U32 R2, R2, 0x17, RZ ;  /* 0x0000001702027819 */ /* 0x000fc600000006ff */
[----:B------:R-:W-:-:S04]  /*23f0*/  FFMA R10, R3, 1.4426950216293334961, -R10 ;  /* 0x3fb8aa3b030a7823 */ /* 0x000fc8000000080a */
[----:B------:R-:W-:-:S04]  /*2400*/  FFMA R10, R3, 1.925963033500011079e-08, R10 ;  /* 0x32a57060030a7823 */ /* 0x000fc8000000000a */
[----:B------:R-:W0:Y:S02]  /*2410*/  MUFU.EX2 R3, R10 ;  /* 0x0000000a00037308 */ /* 0x000e240000000800 */
[----:B0-----:R-:W-:-:S04]  /*2420*/  FMUL R3, R2, R3 ;  /* 0x0000000302037220 */ /* 0x001fc80000400000 */
[----:B------:R-:W-:Y:S01]  /*2430*/  FADD R4, R4, R3 ;  /* 0x0000000304047221 */ /* 0x000fe20000000000 */
[----:B------:R4:W-:Y:S06]  /*2440*/  STS [R12], R3 ;  /* 0x000000030c007388 */ /* 0x0009ec0000000800 */
.L_x_39:
[----:B------:R-:W-:Y:S05]  /*2450*/  BSYNC.RECONVERGENT B0 ;  /* 0x0000000000007941 */ /* 0x000fea0003800200 */
.L_x_38:
[----:B------:R-:W5:Y:S02]  /*2460*/  LDC R11, c[0x0][0x3b4] ;  /* 0x0000ed00ff0b7b82 */ /* 0x000f640000000800 */
[----:B-----5:R-:W-:-:S13]  /*2470*/  ISETP.GE.AND P0, PT, R11, 0x1, PT ;  /* 0x000000010b00780c */ /* 0x020fda0003f06270 */
[----:B------:R-:W-:Y:S05]  /*2480*/  @!P0 EXIT ;  /* 0x000000000000894d */ /* 0x000fea0003800000 */
[----:B------:R-:W-:Y:S01]  /*2490*/  ISETP.GE.AND P0, PT, R5, 0x1, PT ;  /* 0x000000010500780c */ /* 0x000fe20003f06270 */
[----:B------:R-:W-:-:S12]  /*24a0*/  IMAD R2, R0, R11, R7 ;  /* 0x0000000b00027224 */ /* 0x000fd800078e0207 */
[----:B------:R-:W-:Y:S05]  /*24b0*/  @!P0 BRA `(.L_x_57) ;  /* 0x0000000c00b08947 */ /* 0x000fea0003800000 */
[----:B--23--:R-:W-:Y:S01]  /*24c0*/  IMAD R13, R0, R5, RZ ;  /* 0x00000005000d7224 */ /* 0x00cfe200078e02ff */
[----:B------:R-:W-:Y:S01]  /*24d0*/  FSETP.GT.AND P0, PT, R4, RZ, PT ;  /* 0x000000ff0400720b */ /* 0x000fe20003f04000 */
[----:B------:R-:W-:Y:S01]  /*24e0*/  IMAD R11, R6, R11, R11 ;  /* 0x0000000b060b7224 */ /* 0x000fe200078e020b */
[----:B01--4-:R-:W-:Y:S01]  /*24f0*/  LOP3.LUT R12, R5, 0x3, RZ, 0xc0, !PT ;  /* 0x00000003050c7812 */ /* 0x013fe200078ec0ff */
[----:B------:R-:W-:Y:S01]  /*2500*/  IMAD R0, R13, 0x4, R20 ;  /* 0x000000040d007824 */ /* 0x000fe200078e0214 */
[----:B------:R-:W-:Y:S01]  /*2510*/  LOP3.LUT R19, R5, 0x7ffffffc, RZ, 0xc0, !PT ;  /* 0x7ffffffc05137812 */ /* 0x000fe200078ec0ff */
[----:B------:R-:W-:Y:S01]  /*2520*/  IMAD.MOV.U32 R20, RZ, RZ, RZ ;  /* 0x000000ffff147224 */ /* 0x000fe200078e00ff */
[----:B------:R-:W-:Y:S02]  /*2530*/  ISETP.EQ.OR P0, PT, R12, 0x2, !P0 ;  /* 0x000000020c00780c */ /* 0x000fe40004702670 */
[----:B------:R-:W-:Y:S02]  /*2540*/  IADD3 R0, PT, PT, R0, 0x8, R17 ;  /* 0x0000000800007810 */ /* 0x000fe40007ffe011 */
[----:B------:R-:W-:-:S02]  /*2550*/  IADD3 R17, PT, PT, R6, 0x3, RZ ;  /* 0x0000000306117810 */ /* 0x000fc40007ffe0ff */
[----:B------:R-:W-:Y:S02]  /*2560*/  IADD3 R21, PT, PT, R6, 0x2, RZ ;  /* 0x0000000206157810 */ /* 0x000fe40007ffe0ff */
[----:B------:R-:W-:-:S07]  /*2570*/  IADD3 R19, PT, PT, -R19, RZ, RZ ;  /* 0x000000ff13137210 */ /* 0x000fce0007ffe1ff */
.L_x_89:
[----:B------:R-:W0:Y:S01]  /*2580*/  LDCU UR4, c[0x0][0x3ac] ;  /* 0x00007580ff0477ac */ /* 0x000e220008000800 */
[----:B------:R-:W-:Y:S02]  /*2590*/  IADD3 R6, PT, PT, R7, R20, RZ ;  /* 0x0000001407067210 */ /* 0x000fe40007ffe0ff */
[----:B------:R-:W-:Y:S01]  /*25a0*/  CS2R R22, SRZ ;  /* 0x0000000000167805 */ /* 0x000fe2000001ff00 */
[----:B0-----:R-:W-:-:S09]  /*25b0*/  UISETP.GE.U32.AND UP0, UPT, UR4, 0x4, UPT ;  /* 0x000000040400788c */ /* 0x001fd2000bf06070 */
[----:B------:R-:W-:Y:S05]  /*25c0*/  BRA.U !UP0, `(.L_x_58) ;  /* 0x0000000508dc7547 */ /* 0x000fea000b800000 */
[----:B------:R-:W0:Y:S01]  /*25d0*/  LDCU UR4, c[0x0][0x3b4] ;  /* 0x00007680ff0477ac */ /* 0x000e220008000800 */
[----:B------:R-:W-:Y:S01]  /*25e0*/  HFMA2 R22, -RZ, RZ, 0, 0 ;  /* 0x00000000ff167431 */ /* 0x000fe200000001ff */
[----:B------:R-:W-:Y:S01]  /*25f0*/  BSSY.RECONVERGENT B2, `(.L_x_59) ;  /* 0x0000071000027945 */ /* 0x000fe20003800200 */
[----:B------:R-:W-:Y:S01]  /*2600*/  IMAD.IADD R28, R11, 0x1, R20 ;  /* 0x000000010b1c7824 */ /* 0x000fe200078e0214 */
[----:B------:R-:W-:Y:S01]  /*2610*/  MOV R27, R0 ;  /* 0x00000000001b7202 */ /* 0x000fe20000000f00 */
[----:B------:R-:W-:Y:S01]  /*2620*/  IMAD.MOV.U32 R26, RZ, RZ, R6 ;  /* 0x000000ffff1a7224 */ /* 0x000fe200078e0006 */
[----:B------:R-:W-:Y:S01]  /*2630*/  MOV R25, R19 ;  /* 0x0000001300197202 */ /* 0x000fe20000000f00 */
[--C-:B0-----:R-:W-:Y:S02]  /*2640*/  IMAD R24, R17, UR4, R20.reuse ;  /* 0x0000000411187c24 */ /* 0x101fe4000f8e0214 */
[----:B------:R-:W-:-:S07]  /*2650*/  IMAD R23, R21, UR4, R20 ;  /* 0x0000000415177c24 */ /* 0x000fce000f8e0214 */
.L_x_76:
[----:B------:R-:W-:Y:S01]  /*2660*/  FSETP.GT.AND P3, PT, R4, RZ, PT ;  /* 0x000000ff0400720b */ /* 0x000fe20003f64000 */
[----:B------:R-:W-:-:S12]  /*2670*/  BSSY.RECONVERGENT B3, `(.L_x_60) ;  /* 0x0000017000037945 */ /* 0x000fd80003800200 */
[----:B------:R-:W-:Y:S05]  /*2680*/  @!P3 BRA `(.L_x_61) ;  /* 0x000000000054b947 */ /* 0x000fea0003800000 */
[----:B------:R-:W0:Y:S02]  /*2690*/  LDS R3, [R27+-0x8] ;  /* 0xfffff8001b037984 */ /* 0x000e240000000800 */
[----:B0-----:R-:W-:-:S13]  /*26a0*/  FSETP.NE.AND P1, PT, R3, -INF , PT ;  /* 0xff8000000300780b */ /* 0x001fda0003f25000 */
[----:B------:R-:W-:Y:S05]  /*26b0*/  @!P1 BRA `(.L_x_61) ;  /* 0x0000000000489947 */ /* 0x000fea0003800000 */
        /* <DEDUP_REMOVED lines=9> */
[----:B------:R-:W-:-:S07]  /*2750*/  MOV R10, 0x2770 ;  /* 0x00002770000a7802 */ /* 0x000fce0000000f00 */
[----:B------:R-:W-:Y:S05]  /*2760*/  CALL.REL.NOINC `($__internal_1_$__cuda_sm3x_div_rn_noftz_f32_slowpath) ;  /* 0x00000010004c7944 */ /* 0x000fea0003c00000 */
[----:B------:R-:W-:-:S07]  /*2770*/  MOV R5, R3 ;  /* 0x0000000300057202 */ /* 0x000fce0000000f00 */
.L_x_63:
[----:B------:R-:W-:Y:S05]  /*2780*/  BSYNC.RECONVERGENT B4 ;  /* 0x0000000000047941 */ /* 0x000fea0003800200 */
.L_x_62:
[----:B------:R-:W0:Y:S02]  /*2790*/  LDC.64 R14, c[0x0][0x390] ;  /* 0x0000e400ff0e7b82 */ /* 0x000e240000000a00 */
[----:B0-----:R-:W-:-:S06]  /*27a0*/  IMAD.WIDE R14, R26, 0x2, R14 ;  /* 0x000000021a0e7825 */ /* 0x001fcc00078e020e */
[----:B------:R-:W2:Y:S02]  /*27b0*/  LDG.E.U16.CONSTANT R14, desc[UR8][R14.64] ;  /* 0x000000080e0e7981 */ /* 0x000ea4000c1e9500 */
[----:B--2---:R-:W-:-:S05]  /*27c0*/  HADD2.F32 R3, -RZ, R14.H0_H0 ;  /* 0x2000000eff037230 */ /* 0x004fca0000004100 */
[----:B------:R-:W-:-:S07]  /*27d0*/  FFMA R22, R3, R5, R22 ;  /* 0x0000000503167223 */ /* 0x000fce0000000016 */
.L_x_61:
[----:B------:R-:W-:Y:S05]  /*27e0*/  BSYNC.RECONVERGENT B3 ;  /* 0x0000000000037941 */ /* 0x000fea0003800200 */
.L_x_60:
[----:B------:R-:W-:Y:S04]  /*27f0*/  BSSY.RECONVERGENT B3, `(.L_x_64) ;  /* 0x0000017000037945 */ /* 0x000fe80003800200 */
        /* <DEDUP_REMOVED lines=16> */
.L_x_67:
[----:B------:R-:W-:Y:S05]  /*2900*/  BSYNC.RECONVERGENT B4 ;  /* 0x0000000000047941 */ /* 0x000fea0003800200 */
.L_x_66:
[----:B------:R-:W0:Y:S02]  /*2910*/  LDC.64 R14, c[0x0][0x390] ;  /* 0x0000e400ff0e7b82 */ /* 0x000e240000000a00 */
[----:B0-----:R-:W-:-:S06]  /*2920*/  IMAD.WIDE R14, R28, 0x2, R14 ;  /* 0x000000021c0e7825 */ /* 0x001fcc00078e020e */
[----:B------:R-:W2:Y:S02]  /*2930*/  LDG.E.U16.CONSTANT R14, desc[UR8][R14.64] ;  /* 0x000000080e0e7981 */ /* 0x000ea4000c1e9500 */
[----:B--2---:R-:W-:-:S05]  /*2940*/  HADD2.F32 R5, -RZ, R14.H0_H0 ;  /* 0x2000000eff057230 */ /* 0x004fca0000004100 */
[----:B------:R-:W-:-:S07]  /*2950*/  FFMA R22, R5, R3, R22 ;  /* 0x0000000305167223 */ /* 0x000fce0000000016 */
.L_x_65:
[----:B------:R-:W-:Y:S05]  /*2960*/  BSYNC.RECONVERGENT B3 ;  /* 0x0000000000037941 */ /* 0x000fea0003800200 */
.L_x_64:
[----:B------:R-:W-:Y:S04]  /*2970*/  BSSY.RECONVERGENT B3, `(.L_x_68) ;  /* 0x0000017000037945 */ /* 0x000fe80003800200 */
[----:B------:R-:W-:Y:S05]  /*2980*/  @!P3 BRA `(.L_x_69) ;  /* 0x000000000054b947 */ /* 0x000fea0003800000 */
[----:B------:R-:W0:Y:S02]  /*2990*/  LDS R14, [R27] ;  /* 0x000000001b0e7984 */ /* 0x000e240000000800 */
        /* <DEDUP_REMOVED lines=11> */
[----:B------:R-:W-:Y:S02]  /*2a50*/  MOV R3, R14 ;  /* 0x0000000e00037202 */ /* 0x000fe40000000f00 */
[----:B------:R-:W-:-:S07]  /*2a60*/  MOV R10, 0x2a80 ;  /* 0x00002a80000a7802 */ /* 0x000fce0000000f00 */
[----:B------:R-:W-:Y:S05]  /*2a70*/  CALL.REL.NOINC `($__internal_1_$__cuda_sm3x_div_rn_noftz_f32_slowpath) ;  /* 0x0000000c00887944 */ /* 0x000fea0003c00000 */
.L_x_71:
[----:B------:R-:W-:Y:S05]  /*2a80*/  BSYNC.RECONVERGENT B4 ;  /* 0x0000000000047941 */ /* 0x000fea0003800200 */
.L_x_70:
[----:B------:R-:W0:Y:S02]  /*2a90*/  LDC.64 R14, c[0x0][0x390] ;  /* 0x0000e400ff0e7b82 */ /* 0x000e240000000a00 */
[----:B0-----:R-:W-:-:S06]  /*2aa0*/  IMAD.WIDE R14, R23, 0x2, R14 ;  /* 0x00000002170e7825 */ /* 0x001fcc00078e020e */
[----:B------:R-:W2:Y:S02]  /*2ab0*/  LDG.E.U16.CONSTANT R14, desc[UR8][R14.64] ;  /* 0x000000080e0e7981 */ /* 0x000ea4000c1e9500 */
[----:B--2---:R-:W-:-:S05]  /*2ac0*/  HADD2.F32 R5, -RZ, R14.H0_H0 ;  /* 0x2000000eff057230 */ /* 0x004fca0000004100 */
[----:B------:R-:W-:-:S07]  /*2ad0*/  FFMA R22, R5, R3, R22 ;  /* 0x0000000305167223 */ /* 0x000fce0000000016 */
.L_x_69:
[----:B------:R-:W-:Y:S05]  /*2ae0*/  BSYNC.RECONVERGENT B3 ;  /* 0x0000000000037941 */ /* 0x000fea0003800200 */
.L_x_68:
[----:B------:R-:W-:Y:S04]  /*2af0*/  BSSY.RECONVERGENT B3, `(.L_x_72) ;  /* 0x0000017000037945 */ /* 0x000fe80003800200 */
[----:B------:R-:W-:Y:S05]  /*2b00*/  @!P3 BRA `(.L_x_73) ;  /* 0x000000000054b947 */ /* 0x000fea0003800000 */
[----:B------:R-:W0:Y:S02]  /*2b10*/  LDS R14, [R27+0x4] ;  /* 0x000004001b0e7984 */ /* 0x000e240000000800 */
        /* <DEDUP_REMOVED lines=14> */
.L_x_75:
[----:B------:R-:W-:Y:S05]  /*2c00*/  BSYNC.RECONVERGENT B4 ;  /* 0x0000000000047941 */ /* 0x000fea0003800200 */
.L_x_74:
[----:B------:R-:W0:Y:S02]  /*2c10*/  LDC.64 R14, c[0x0][0x390] ;  /* 0x0000e400ff0e7b82 */ /* 0x000e240000000a00 */
[----:B0-----:R-:W-:-:S06]  /*2c20*/  IMAD.WIDE R14, R24, 0x2, R14 ;  /* 0x00000002180e7825 */ /* 0x001fcc00078e020e */
[----:B------:R-:W2:Y:S02]  /*2c30*/  LDG.E.U16.CONSTANT R14, desc[UR8][R14.64] ;  /* 0x000000080e0e7981 */ /* 0x000ea4000c1e9500 */
[----:B--2---:R-:W-:-:S05]  /*2c40*/  HADD2.F32 R5, -RZ, R14.H0_H0 ;  /* 0x2000000eff057230 */ /* 0x004fca0000004100 */
[----:B------:R-:W-:-:S07]  /*2c50*/  FFMA R22, R5, R3, R22 ;  /* 0x0000000305167223 */ /* 0x000fce0000000016 */
.L_x_73:
[----:B------:R-:W-:Y:S05]  /*2c60*/  BSYNC.RECONVERGENT B3 ;  /* 0x0000000000037941 */ /* 0x000fea0003800200 */
.L_x_72:
[----:B------:R-:W0:Y:S01]  /*2c70*/  LDC R3, c[0x0][0x3b4] ;  /* 0x0000ed00ff037b82 */ /* 0x000e220000000800 */
[----:B------:R-:W-:Y:S01]  /*2c80*/  VIADD R25, R25, 0x4 ;  /* 0x0000000419197836 */ /* 0x000fe20000000000 */
[----:B------:R-:W-:-:S04]  /*2c90*/  IADD3 R27, PT, PT, R27, 0x10, RZ ;  /* 0x000000101b1b7810 */ /* 0x000fc80007ffe0ff */
[----:B------:R-:W-:Y:S02]  /*2ca0*/  ISETP.NE.AND P1, PT, R25, RZ, PT ;  /* 0x000000ff1900720c */ /* 0x000fe40003f25270 */
[C---:B0-----:R-:W-:Y:S01]  /*2cb0*/  LEA R24, R3.reuse, R24, 0x2 ;  /* 0x0000001803187211 */ /* 0x041fe200078e10ff */
[C---:B------:R-:W-:Y:S01]  /*2cc0*/  IMAD R28, R3.reuse, 0x4, R28 ;  /* 0x00000004031c7824 */ /* 0x040fe200078e021c */
[C---:B------:R-:W-:Y:S02]  /*2cd0*/  LEA R23, R3.reuse, R23, 0x2 ;  /* 0x0000001703177211 */ /* 0x040fe400078e10ff */
[----:B------:R-:W-:-:S07]  /*2ce0*/  LEA R26, R3, R26, 0x2 ;  /* 0x0000001a031a7211 */ /* 0x000fce00078e10ff */
[----:B------:R-:W-:Y:S05]  /*2cf0*/  @P1 BRA `(.L_x_76) ;  /* 0xfffffff800581947 */ /* 0x000fea000383ffff */
[----:B------:R-:W-:Y:S05]  /*2d00*/  BSYNC.RECONVERGENT B2 ;  /* 0x0000000000027941 */ /* 0x000fea0003800200 */
.L_x_59:
[----:B------:R-:W0:Y:S02]  /*2d10*/  LDCU UR4, c[0x0][0x3ac] ;  /* 0x00007580ff0477ac */ /* 0x000e240008000800 */
[----:B0-----:R-:W-:-:S06]  /*2d20*/  ULOP3.LUT UR4, UR4, 0x7ffffffc, URZ, 0xc0, !UPT ;  /* 0x7ffffffc04047892 */ /* 0x001fcc000f8ec0ff */
[----:B------:R-:W-:-:S07]  /*2d30*/  IMAD.U32 R23, RZ, RZ, UR4 ;  /* 0x00000004ff177e24 */ /* 0x000fce000f8e00ff */
.L_x_58:
[----:B------:R-:W-:Y:S01]  /*2d40*/  ISETP.NE.AND P1, PT, R12, RZ, PT ;  /* 0x000000ff0c00720c */ /* 0x000fe20003f25270 */
[----:B------:R-:W-:-:S12]  /*2d50*/  BSSY.RECONVERGENT B2, `(.L_x_77) ;  /* 0x0000056000027945 */ /* 0x000fd80003800200 */
[----:B------:R-:W-:Y:S05]  /*2d60*/  @!P1 BRA `(.L_x_78) ;  /* 0x0000000400509947 */ /* 0x000fea0003800000 */
[----:B------:R-:W-:Y:S01]  /*2d70*/  FSETP.GT.AND P1, PT, R4, RZ, PT ;  /* 0x000000ff0400720b */ /* 0x000fe20003f24000 */
[----:B------:R-:W-:Y:S01]  /*2d80*/  BSSY.RECONVERGENT B3, `(.L_x_79) ;  /* 0x000001b000037945 */ /* 0x000fe20003800200 */
[----:B------:R-:W-:-:S04]  /*2d90*/  IADD3 R3, PT, PT, R13, R23, RZ ;  /* 0x000000170d037210 */ /* 0x000fc80007ffe0ff */
[----:B------:R-:W-:-:S07]  /*2da0*/  LEA R24, R3, R8, 0x2 ;  /* 0x0000000803187211 */ /* 0x000fce00078e10ff */
        /* <DEDUP_REMOVED lines=16> */
.L_x_82:
[----:B------:R-:W-:Y:S05]  /*2eb0*/  BSYNC.RECONVERGENT B4 ;  /* 0x0000000000047941 */ /* 0x000fea0003800200 */
.L_x_81:
[----:B------:R-:W0:Y:S01]  /*2ec0*/  LDC.64 R14, c[0x0][0x390] ;  /* 0x0000e400ff0e7b82 */ /* 0x000e220000000a00 */
[----:B------:R-:W1:Y:S02]  /*2ed0*/  LDCU UR4, c[0x0][0x3b4] ;  /* 0x00007680ff0477ac */ /* 0x000e640008000800 */
[----:B-1----:R-:W-:-:S04]  /*2ee0*/  IMAD R5, R23, UR4, R6 ;  /* 0x0000000417057c24 */ /* 0x002fc8000f8e0206 */
[----:B0-----:R-:W-:-:S06]  /*2ef0*/  IMAD.WIDE R14, R5, 0x2, R14 ;  /* 0x00000002050e7825 */ /* 0x001fcc00078e020e */
[----:B------:R-:W2:Y:S02]  /*2f00*/  LDG.E.U16.CONSTANT R14, desc[UR8][R14.64] ;  /* 0x000000080e0e7981 */ /* 0x000ea4000c1e9500 */
[----:B--2---:R-:W-:-:S05]  /*2f10*/  HADD2.F32 R5, -RZ, R14.H0_H0 ;  /* 0x2000000eff057230 */ /* 0x004fca0000004100 */
[----:B------:R-:W-:-:S07]  /*2f20*/  FFMA R22, R5, R3, R22 ;  /* 0x0000000305167223 */ /* 0x000fce0000000016 */
.L_x_80:
[----:B------:R-:W-:Y:S05]  /*2f30*/  BSYNC.RECONVERGENT B3 ;  /* 0x0000000000037941 */ /* 0x000fea0003800200 */
.L_x_79:
[----:B------:R-:W-:-:S13]  /*2f40*/  ISETP.NE.AND P1, PT, R12, 0x1, PT ;  /* 0x000000010c00780c */ /* 0x000fda0003f25270 */
[----:B------:R-:W-:Y:S05]  /*2f50*/  @!P1 BRA `(.L_x_78) ;  /* 0x0000000000d49947 */ /* 0x000fea0003800000 */
[----:B------:R-:W-:Y:S01]  /*2f60*/  FSETP.GT.AND P1, PT, R4, RZ, PT ;  /* 0x000000ff0400720b */ /* 0x000fe20003f24000 */
[----:B------:R-:W-:-:S12]  /*2f70*/  BSSY.RECONVERGENT B3, `(.L_x_83) ;  /* 0x000001a000037945 */ /* 0x000fd80003800200 */
        /* <DEDUP_REMOVED lines=16> */
.L_x_86:
[----:B------:R-:W-:Y:S05]  /*3080*/  BSYNC.RECONVERGENT B4 ;  /* 0x0000000000047941 */ /* 0x000fea0003800200 */
.L_x_85:
[----:B------:R-:W0:Y:S08]  /*3090*/  LDC R10, c[0x0][0x3b4] ;  /* 0x0000ed00ff0a7b82 */ /* 0x000e300000000800 */
[----:B------:R-:W1:Y:S01]  /*30a0*/  LDC.64 R14, c[0x0][0x390] ;  /* 0x0000e400ff0e7b82 */ /* 0x000e620000000a00 */
[----:B0-----:R-:W-:-:S05]  /*30b0*/  IMAD R5, R23, R10, R10 ;  /* 0x0000000a17057224 */ /* 0x001fca00078e020a */
[----:B------:R-:W-:-:S05]  /*30c0*/  IADD3 R5, PT, PT, R6, R5, RZ ;  /* 0x0000000506057210 */ /* 0x000fca0007ffe0ff */
[----:B-1----:R-:W-:-:S06]  /*30d0*/  IMAD.WIDE R14, R5, 0x2, R14 ;  /* 0x00000002050e7825 */ /* 0x002fcc00078e020e */
[----:B------:R-:W2:Y:S02]  /*30e0*/  LDG.E.U16.CONSTANT R14, desc[UR8][R14.64] ;  /* 0x000000080e0e7981 */ /* 0x000ea4000c1e9500 */
[----:B--2---:R-:W-:-:S05]  /*30f0*/  HADD2.F32 R5, -RZ, R14.H0_H0 ;  /* 0x2000000eff057230 */ /* 0x004fca0000004100 */
[----:B------:R-:W-:-:S07]  /*3100*/  FFMA R22, R5, R3, R22 ;  /* 0x0000000305167223 */ /* 0x000fce0000000016 */
.L_x_84:
[----:B------:R-:W-:Y:S05]  /*3110*/  BSYNC.RECONVERGENT B3 ;  /* 0x0000000000037941 */ /* 0x000fea0003800200 */
.L_x_83:
[----:B------:R-:W-:Y:S05]  /*3120*/  @P0 BRA `(.L_x_78) ;  /* 0x0000000000600947 */ /* 0x000fea0003800000 */
        /* <DEDUP_REMOVED lines=15> */
.L_x_88:
[----:B------:R-:W-:Y:S05]  /*3220*/  BSYNC.RECONVERGENT B3 ;  /* 0x0000000000037941 */ /* 0x000fea0003800200 */
.L_x_87:
[----:B------:R-:W0:Y:S01]  /*3230*/  LDC.64 R14, c[0x0][0x390] ;  /* 0x0000e400ff0e7b82 */ /* 0x000e220000000a00 */
[----:B------:R-:W1:Y:S01]  /*3240*/  LDCU UR4, c[0x0][0x3b4] ;  /* 0x00007680ff0477ac */ /* 0x000e620008000800 */
[----:B------:R-:W-:-:S05]  /*3250*/  IADD3 R23, PT, PT, R23, 0x2, RZ ;  /* 0x0000000217177810 */ /* 0x000fca0007ffe0ff */
[----:B-1----:R-:W-:-:S04]  /*3260*/  IMAD R23, R23, UR4, R6 ;  /* 0x0000000417177c24 */ /* 0x002fc8000f8e0206 */
[----:B0-----:R-:W-:-:S06]  /*3270*/  IMAD.WIDE R14, R23, 0x2, R14 ;  /* 0x00000002170e7825 */ /* 0x001fcc00078e020e */
[----:B------:R-:W2:Y:S02]  /*3280*/  LDG.E.U16.CONSTANT R14, desc[UR8][R14.64] ;  /* 0x000000080e0e7981 */ /* 0x000ea4000c1e9500 */
[----:B--2---:R-:W-:-:S05]  /*3290*/  HADD2.F32 R5, -RZ, R14.H0_H0 ;  /* 0x2000000eff057230 */ /* 0x004fca0000004100 */
[----:B------:R-:W-:-:S07]  /*32a0*/  FFMA R22, R5, R3, R22 ;  /* 0x0000000305167223 */ /* 0x000fce0000000016 */
.L_x_78:
[----:B------:R-:W-:Y:S05]  /*32b0*/  BSYNC.RECONVERGENT B2 ;  /* 0x0000000000027941 */ /* 0x000fea0003800200 */
.L_x_77:
[----:B------:R-:W0:Y:S01]  /*32c0*/  LDCU.64 UR4, c[0x0][0x3a0] ;  /* 0x00007400ff0477ac */ /* 0x000e220008000a00 */
[----:B------:R-:W-:Y:S01]  /*32d0*/  IADD3 R3, P1, PT, R2, R20, RZ ;  /* 0x0000001402037210 */ /* 0x000fe20007f3e0ff */
[----:B------:R-:W-:Y:S01]  /*32e0*/  VIADD R20, R20, 0x1 ;  /* 0x0000000114147836 */ /* 0x000fe20000000000 */
[----:B------:R-:W-:Y:S02]  /*32f0*/  F2FP.F16.F32.PACK_AB R22, RZ, R22 ;  /* 0x00000016ff16723e */ /* 0x000fe400000000ff */
[----:B------:R-:W-:Y:S02]  /*3300*/  IADD3.X R6, PT, PT, RZ, RZ, RZ, P1, !PT ;  /* 0x000000ffff067210 */ /* 0x000fe40000ffe4ff */
[C---:B0-----:R-:W-:Y:S01]  /*3310*/  LEA R14, P1, R3.reuse, UR4, 0x1 ;  /* 0x00000004030e7c11 */ /* 0x041fe2000f8208ff */
[----:B------:R-:W0:Y:S03]  /*3320*/  LDCU UR4, c[0x0][0x3b4] ;  /* 0x00007680ff0477ac */ /* 0x000e260008000800 */
[----:B------:R-:W-:-:S05]  /*3330*/  LEA.HI.X R15, R3, UR5, R6, 0x1, P1 ;  /* 0x00000005030f7c11 */ /* 0x000fca00088f0c06 */
[----:B------:R1:W-:Y:S01]  /*3340*/  STG.E.U16 desc[UR8][R14.64], R22 ;  /* 0x000000160e007986 */ /* 0x0003e2000c101508 */
[----:B0-----:R-:W-:-:S13]  /*3350*/  ISETP.NE.AND P1, PT, R20, UR4, PT ;  /* 0x0000000414007c0c */ /* 0x001fda000bf25270 */
[----:B-1----:R-:W-:Y:S05]  /*3360*/  @!P1 EXIT ;  /* 0x000000000000994d */ /* 0x002fea0003800000 */
[----:B------:R-:W-:Y:S05]  /*3370*/  BRA `(.L_x_89) ;  /* 0xfffffff000807947 */ /* 0x000fea000383ffff */
.L_x_57:
[C---:B------:R-:W-:Y:S01]  /*3380*/  IADD3 R0, PT, PT, R11.reuse, -0x1, RZ ;  /* 0xffffffff0b007810 */ /* 0x040fe20007ffe0ff */
[----:B----4-:R-:W-:Y:S01]  /*3390*/  HFMA2 R3, -RZ, RZ, 0, 0 ;  /* 0x00000000ff037431 */ /* 0x010fe200000001ff */
[----:B------:R-:W-:Y:S02]  /*33a0*/  LOP3.LUT R7, R11, 0x7, RZ, 0xc0, !PT ;  /* 0x000000070b077812 */ /* 0x000fe400078ec0ff */
[----:B------:R-:W-:Y:S02]  /*33b0*/  ISETP.GE.U32.AND P0, PT, R0, 0x7, PT ;  /* 0x000000070000780c */ /* 0x000fe40003f06070 */
[----:B------:R-:W-:-:S11]  /*33c0*/  ISETP.NE.AND P1, PT, R7, RZ, PT ;  /* 0x000000ff0700720c */ /* 0x000fd60003f25270 */
[----:B------:R-:W-:Y:S05]  /*33d0*/  @!P0 BRA `(.L_x_90) ;  /* 0x0000000000488947 */ /* 0x000fea0003800000 */
[----:B------:R-:W-:Y:S01]  /*33e0*/  LOP3.LUT R3, R11, 0x7ffffff8, RZ, 0xc0, !PT ;  /* 0x7ffffff80b037812 */ /* 0x000fe200078ec0ff */
[----:B------:R-:W4:Y:S01]  /*33f0*/  LDCU.64 UR6, c[0x0][0x3a0] ;  /* 0x00007400ff0677ac */ /* 0x000f220008000a00 */
[----:B------:R-:W-:-:S05]  /*3400*/  UMOV UR4, URZ ;  /* 0x000000ff00047c82 */ /* 0x000fca0008000000 */
.L_x_91:
[----:B------:R-:W-:Y:S01]  /*3410*/  IADD3 R0, P0, PT, R2, UR4, RZ ;  /* 0x0000000402007c10 */ /* 0x000fe2000ff1e0ff */
[----:B------:R-:W-:-:S04]  /*3420*/  UIADD3 UR4, UPT, UPT, UR4, 0x8, URZ ;  /* 0x0000000804047890 */ /* 0x000fc8000fffe0ff */
[----:B----4-:R-:W-:Y:S01]  /*3430*/  IMAD.X R5, RZ, RZ, RZ, P0 ;  /* 0x000000ffff057224 */ /* 0x010fe200000e06ff */
[----:B----4-:R-:W-:-:S04]  /*3440*/  LEA R4, P0, R0, UR6, 0x1 ;  /* 0x0000000600047c11 */ /* 0x010fc8000f8008ff */
[----:B------:R-:W-:Y:S02]  /*3450*/  LEA.HI.X R5, R0, UR7, R5, 0x1, P0 ;  /* 0x0000000700057c11 */ /* 0x000fe400080f0c05 */
[----:B------:R-:W-:-:S03]  /*3460*/  ISETP.NE.AND P0, PT, R3, UR4, PT ;  /* 0x0000000403007c0c */ /* 0x000fc6000bf05270 */
[----:B------:R4:W-:Y:S04]  /*3470*/  STG.E.U16 desc[UR8][R4.64], RZ ;  /* 0x000000ff04007986 */ /* 0x0009e8000c101508 */
[----:B------:R4:W-:Y:S04]  /*3480*/  STG.E.U16 desc[UR8][R4.64+0x2], RZ ;  /* 0x000002ff04007986 */ /* 0x0009e8000c101508 */
[----:B------:R4:W-:Y:S04]  /*3490*/  STG.E.U16 desc[UR8][R4.64+0x4], RZ ;  /* 0x000004ff04007986 */ /* 0x0009e8000c101508 */
[----:B------:R4:W-:Y:S04]  /*34a0*/  STG.E.U16 desc[UR8][R4.64+0x6], RZ ;  /* 0x000006ff04007986 */ /* 0x0009e8000c101508 */
[----:B------:R4:W-:Y:S04]  /*34b0*/  STG.E.U16 desc[UR8][R4.64+0x8], RZ ;  /* 0x000008ff04007986 */ /* 0x0009e8000c101508 */
[----:B------:R4:W-:Y:S04]  /*34c0*/  STG.E.U16 desc[UR8][R4.64+0xa], RZ ;  /* 0x00000aff04007986 */ /* 0x0009e8000c101508 */
[----:B------:R4:W-:Y:S04]  /*34d0*/  STG.E.U16 desc[UR8][R4.64+0xc], RZ ;  /* 0x00000cff04007986 */ /* 0x0009e8000c101508 */
[----:B------:R4:W-:Y:S01]  /*34e0*/  STG.E.U16 desc[UR8][R4.64+0xe], RZ ;  /* 0x00000eff04007986 */ /* 0x0009e2000c101508 */
[----:B------:R-:W-:Y:S05]  /*34f0*/  @P0 BRA `(.L_x_91) ;  /* 0xfffffffc00c40947 */ /* 0x000fea000383ffff */
.L_x_90:
[----:B------:R-:W-:Y:S05]  /*3500*/  @!P1 EXIT ;  /* 0x000000000000994d */ /* 0x000fea0003800000 */
[----:B------:R-:W-:Y:S02]  /*3510*/  ISETP.GE.U32.AND P0, PT, R7, 0x4, PT ;  /* 0x000000040700780c */ /* 0x000fe40003f06070 */
[----:B------:R-:W-:-:S04]  /*3520*/  LOP3.LUT R6, R11, 0x3, RZ, 0xc0, !PT ;  /* 0x000000030b067812 */ /* 0x000fc800078ec0ff */
[----:B------:R-:W-:-:S07]  /*3530*/  ISETP.NE.AND P1, PT, R6, RZ, PT ;  /* 0x000000ff0600720c */ /* 0x000fce0003f25270 */
[----:B------:R-:W-:Y:S06]  /*3540*/  @!P0 BRA `(.L_x_92) ;  /* 0x0000000000288947 */ /* 0x000fec0003800000 */
[----:B------:R-:W5:Y:S01]  /*3550*/  LDCU.64 UR4, c[0x0][0x3a0] ;  /* 0x00007400ff0477ac */ /* 0x000f620008000a00 */
[----:B------:R-:W-:Y:S02]  /*3560*/  IADD3 R0, P0, PT, R2, R3, RZ ;  /* 0x0000000302007210 */ /* 0x000fe40007f1e0ff */
[----:B------:R-:W-:Y:S02]  /*3570*/  IADD3 R3, PT, PT, R3, 0x4, RZ ;  /* 0x0000000403037810 */ /* 0x000fe40007ffe0ff */
[----:B----4-:R-:W-:Y:S02]  /*3580*/  IADD3.X R5, PT, PT, RZ, RZ, RZ, P0, !PT ;  /* 0x000000ffff057210 */ /* 0x010fe400007fe4ff */
[----:B-----5:R-:W-:-:S04]  /*3590*/  LEA R4, P0, R0, UR4, 0x1 ;  /* 0x0000000400047c11 */ /* 0x020fc8000f8008ff */
[----:B------:R-:W-:-:S05]  /*35a0*/  LEA.HI.X R5, R0, UR5, R5, 0x1, P0 ;  /* 0x0000000500057c11 */ /* 0x000fca00080f0c05 */
[----:B------:R4:W-:Y:S04]  /*35b0*/  STG.E.U16 desc[UR8][R4.64], RZ ;  /* 0x000000ff04007986 */ /* 0x0009e8000c101508 */
[----:B------:R4:W-:Y:S04]  /*35c0*/  STG.E.U16 desc[UR8][R4.64+0x2], RZ ;  /* 0x000002ff04007986 */ /* 0x0009e8000c101508 */
[----:B------:R4:W-:Y:S04]  /*35d0*/  STG.E.U16 desc[UR8][R4.64+0x4], RZ ;  /* 0x000004ff04007986 */ /* 0x0009e8000c101508 */
[----:B------:R4:W-:Y:S02]  /*35e0*/  STG.E.U16 desc[UR8][R4.64+0x6], RZ ;  /* 0x000006ff04007986 */ /* 0x0009e4000c101508 */
.L_x_92:
[----:B------:R-:W-:Y:S05]  /*35f0*/  @!P1 EXIT ;  /* 0x000000000000994d */ /* 0x000fea0003800000 */
[----:B------:R-:W-:Y:S02]  /*3600*/  ISETP.NE.AND P0, PT, R6, 0x1, PT ;  /* 0x000000010600780c */ /* 0x000fe40003f05270 */
[----:B------:R-:W-:-:S04]  /*3610*/  LOP3.LUT R11, R11, 0x1, RZ, 0xc0, !PT ;  /* 0x000000010b0b7812 */ /* 0x000fc800078ec0ff */
[----:B------:R-:W-:-:S07]  /*3620*/  ISETP.NE.U32.AND P1, PT, R11, 0x1, PT ;  /* 0x000000010b00780c */ /* 0x000fce0003f25070 */
[----:B------:R-:W-:Y:S06]  /*3630*/  @!P0 BRA `(.L_x_93) ;  /* 0x0000000000208947 */ /* 0x000fec0003800000 */
[----:B------:R-:W5:Y:S01]  /*3640*/  LDCU.64 UR4, c[0x0][0x3a0] ;  /* 0x00007400ff0477ac */ /* 0x000f620008000a00 */
[----:B------:R-:W-:Y:S02]  /*3650*/  IADD3 R0, P0, PT, R2, R3, RZ ;  /* 0x0000000302007210 */ /* 0x000fe40007f1e0ff */
[----:B------:R-:W-:-:S03]  /*3660*/  IADD3 R3, PT, PT, R3, 0x2, RZ ;  /* 0x0000000203037810 */ /* 0x000fc60007ffe0ff */
[----:B----4-:R-:W-:Y:S01]  /*3670*/  IMAD.X R5, RZ, RZ, RZ, P0 ;  /* 0x000000ffff057224 */ /* 0x010fe200000e06ff */
[----:B-----5:R-:W-:-:S04]  /*3680*/  LEA R4, P0, R0, UR4, 0x1 ;  /* 0x0000000400047c11 */ /* 0x020fc8000f8008ff */
[----:B------:R-:W-:-:S05]  /*3690*/  LEA.HI.X R5, R0, UR5, R5, 0x1, P0 ;  /* 0x0000000500057c11 */ /* 0x000fca00080f0c05 */
[----:B------:R4:W-:Y:S04]  /*36a0*/  STG.E.U16 desc[UR8][R4.64], RZ ;  /* 0x000000ff04007986 */ /* 0x0009e8000c101508 */
[----:B------:R4:W-:Y:S02]  /*36b0*/  STG.E.U16 desc[UR8][R4.64+0x2], RZ ;  /* 0x000002ff04007986 */ /* 0x0009e4000c101508 */
.L_x_93:
[----:B------:R-:W-:Y:S05]  /*36c0*/  @P1 EXIT ;  /* 0x000000000000194d */ /* 0x000fea0003800000 */
[----:B------:R-:W4:Y:S01]  /*36d0*/  LDCU.64 UR4, c[0x0][0x3a0] ;  /* 0x00007400ff0477ac */ /* 0x000f220008000a00 */
[----:B------:R-:W-:-:S04]  /*36e0*/  IADD3 R2, P0, PT, R2, R3, RZ ;  /* 0x0000000302027210 */ /* 0x000fc80007f1e0ff */
[----:B------:R-:W-:Y:S02]  /*36f0*/  IADD3.X R3, PT, PT, RZ, RZ, RZ, P0, !PT ;  /* 0x000000ffff037210 */ /* 0x000fe400007fe4ff */
[----:B----4-:R-:W-:-:S04]  /*3700*/  LEA R4, P0, R2, UR4, 0x1 ;  /* 0x0000000402047c11 */ /* 0x010fc8000f8008ff */
[----:B------:R-:W-:-:S05]  /*3710*/  LEA.HI.X R5, R2, UR5, R3, 0x1, P0 ;  /* 0x0000000502057c11 */ /* 0x000fca00080f0c03 */
[----:B------:R-:W-:Y:S01]  /*3720*/  STG.E.U16 desc[UR8][R4.64], RZ ;  /* 0x000000ff04007986 */ /* 0x000fe2000c101508 */
[----:B------:R-:W-:Y:S05]  /*3730*/  EXIT ;  /* 0x000000000000794d */ /* 0x000fea0003800000 */
        .weak           $__internal_0_$__cuda_sm20_sqrt_rn_f32_slowpath
        .type           $__internal_0_$__cuda_sm20_sqrt_rn_f32_slowpath,@function
        .size           $__internal_0_$__cuda_sm20_sqrt_rn_f32_slowpath,($__internal_1_$__cuda_sm3x_div_rn_noftz_f32_slowpath - $__internal_0_$__cuda_sm20_sqrt_rn_f32_slowpath)
$__internal_0_$__cuda_sm20_sqrt_rn_f32_slowpath:
[----:B------:R-:W-:-:S13]  /*3740*/  LOP3.LUT P0, RZ, R13, 0x7fffffff, RZ, 0xc0, !PT ;  /* 0x7fffffff0dff7812 */ /* 0x000fda000780c0ff */
[----:B------:R-:W-:Y:S01]  /*3750*/  @!P0 IMAD.MOV.U32 R3, RZ, RZ, R13 ;  /* 0x000000ffff038224 */ /* 0x000fe200078e000d */
[----:B------:R-:W-:Y:S06]  /*3760*/  @!P0 BRA `(.L_x_94) ;  /* 0x0000000000408947 */ /* 0x000fec0003800000 */
[----:B------:R-:W-:-:S13]  /*3770*/  FSETP.GEU.FTZ.AND P0, PT, R13, RZ, PT ;  /* 0x000000ff0d00720b */ /* 0x000fda0003f1e000 */
[----:B------:R-:W-:Y:S01]  /*3780*/  @!P0 MOV R3, 0x7fffffff ;  /* 0x7fffffff00038802 */ /* 0x000fe20000000f00 */
[----:B------:R-:W-:Y:S06]  /*3790*/  @!P0 BRA `(.L_x_94) ;  /* 0x0000000000348947 */ /* 0x000fec0003800000 */
[----:B------:R-:W-:-:S13]  /*37a0*/  FSETP.GTU.FTZ.AND P0, PT, |R13|, +INF , PT ;  /* 0x7f8000000d00780b */ /* 0x000fda0003f1c200 */
[----:B------:R-:W-:Y:S01]  /*37b0*/  @P0 FADD.FTZ R3, R13, 1 ;  /* 0x3f8000000d030421 */ /* 0x000fe20000010000 */
[----:B------:R-:W-:Y:S06]  /*37c0*/  @P0 BRA `(.L_x_94) ;  /* 0x0000000000280947 */ /* 0x000fec0003800000 */
[----:B------:R-:W-:-:S13]  /*37d0*/  FSETP.NEU.FTZ.AND P0, PT, |R13|, +INF , PT ;  /* 0x7f8000000d00780b */ /* 0x000fda0003f1d200 */
[----:B------:R-:W-:-:S04]  /*37e0*/  @P0 FFMA R4, R13, 1.84467440737095516160e+19, RZ ;  /* 0x5f8000000d040823 */ /* 0x000fc800000000ff */
[----:B------:R-:W0:Y:S02]  /*37f0*/  @P0 MUFU.RSQ R3, R4 ;  /* 0x0000000400030308 */ /* 0x000e240000001400 */
[----:B0-----:R-:W-:Y:S01]  /*3800*/  @P0 FMUL.FTZ R5, R4, R3 ;  /* 0x0000000304050220 */ /* 0x001fe20000410000 */
[----:B------:R-:W-:Y:S01]  /*3810*/  @P0 FMUL.FTZ R15, R3, 0.5 ;  /* 0x3f000000030f0820 */ /* 0x000fe20000410000 */
[----:B------:R-:W-:Y:S02]  /*3820*/  @!P0 MOV R3, R13 ;  /* 0x0000000d00038202 */ /* 0x000fe40000000f00 */
[----:B------:R-:W-:-:S04]  /*3830*/  @P0 FADD.FTZ R9, -R5, -RZ ;  /* 0x800000ff05090221 */ /* 0x000fc80000010100 */
[----:B------:R-:W-:-:S04]  /*3840*/  @P0 FFMA R14, R5, R9, R4 ;  /* 0x00000009050e0223 */ /* 0x000fc80000000004 */
[----:B------:R-:W-:-:S04]  /*3850*/  @P0 FFMA R14, R14, R15, R5 ;  /* 0x0000000f0e0e0223 */ /* 0x000fc80000000005 */
[----:B------:R-:W-:-:S07]  /*3860*/  @P0 FMUL.FTZ R3, R14, 2.3283064365386962891e-10 ;  /* 0x2f8000000e030820 */ /* 0x000fce0000410000 */
.L_x_94:
[----:B------:R-:W-:Y:S02]  /*3870*/  HFMA2 R5, -RZ, RZ, 0, 0 ;  /* 0x00000000ff057431 */ /* 0x000fe400000001ff */
[----:B------:R-:W-:-:S04]  /*3880*/  IMAD.MOV.U32 R4, RZ, RZ, R16 ;  /* 0x000000ffff047224 */ /* 0x000fc800078e0010 */
[----:B------:R-:W-:Y:S05]  /*3890*/  RET.REL.NODEC R4 `(_Z31optimized_glm4_attention_kernelPK6__halfS1_S1_PKfPS_iiii) ;  /* 0xffffffc404d87950 */ /* 0x000fea0003c3ffff */
        .weak           $__internal_1_$__cuda_sm3x_div_rn_noftz_f32_slowpath
        .type           $__internal_1_$__cuda_sm3x_div_rn_noftz_f32_slowpath,@function
        .size           $__internal_1_$__cuda_sm3x_div_rn_noftz_f32_slowpath,(.L_x_108 - $__internal_1_$__cuda_sm3x_div_rn_noftz_f32_slowpath)
$__internal_1_$__cuda_sm3x_div_rn_noftz_f32_slowpath:
[----:B------:R-:W-:Y:S01]  /*38a0*/  SHF.R.U32.HI R9, RZ, 0x17, R4 ;  /* 0x00000017ff097819 */ /* 0x000fe20000011604 */
[----:B------:R-:W-:Y:S01]  /*38b0*/  BSSY.RECONVERGENT B0, `(.L_x_95) ;  /* 0x0000064000007945 */ /* 0x000fe20003800200 */
[----:B------:R-:W-:Y:S02]  /*38c0*/  SHF.R.U32.HI R14, RZ, 0x17, R3 ;  /* 0x00000017ff0e7819 */ /* 0x000fe40000011603 */
[----:B------:R-:W-:Y:S02]  /*38d0*/  LOP3.LUT R9, R9, 0xff, RZ, 0xc0, !PT ;  /* 0x000000ff09097812 */ /* 0x000fe400078ec0ff */
[----:B------:R-:W-:Y:S02]  /*38e0*/  LOP3.LUT R14, R14, 0xff, RZ, 0xc0, !PT ;  /* 0x000000ff0e0e7812 */ /* 0x000fe400078ec0ff */
[----:B------:R-:W-:Y:S02]  /*38f0*/  IADD3 R15, PT, PT, R9, -0x1, RZ ;  /* 0xffffffff090f7810 */ /* 0x000fe40007ffe0ff */
[----:B------:R-:W-:Y:S01]  /*3900*/  MOV R18, R4 ;  /* 0x0000000400127202 */ /* 0x000fe20000000f00 */
[----:B------:R-:W-:Y:S01]  /*3910*/  VIADD R16, R14, 0xffffffff ;  /* 0xffffffff0e107836 */ /* 0x000fe20000000000 */
[----:B------:R-:W-:-:S04]  /*3920*/  ISETP.GT.U32.AND P1, PT, R15, 0xfd, PT ;  /* 0x000000fd0f00780c */ /* 0x000fc80003f24070 */
[----:B------:R-:W-:-:S13]  /*3930*/  ISETP.GT.U32.OR P1, PT, R16, 0xfd, P1 ;  /* 0x000000fd1000780c */ /* 0x000fda0000f24470 */
[----:B------:R-:W-:Y:S01]  /*3940*/  @!P1 MOV R5, RZ ;  /* 0x000000ff00059202 */ /* 0x000fe20000000f00 */
[----:B------:R-:W-:Y:S06]  /*3950*/  @!P1 BRA `(.L_x_96) ;  /* 0x00000000005c9947 */ /* 0x000fec0003800000 */
[----:B------:R-:W-:Y:S02]  /*3960*/  FSETP.GTU.FTZ.AND P1, PT, |R3|, +INF , PT ;  /* 0x7f8000000300780b */ /* 0x000fe40003f3c200 */
[----:B------:R-:W-:-:S04]  /*3970*/  FSETP.GTU.FTZ.AND P2, PT, |R4|, +INF , PT ;  /* 0x7f8000000400780b */ /* 0x000fc80003f5c200 */
[----:B------:R-:W-:-:S13]  /*3980*/  PLOP3.LUT P1, PT, P1, P2, PT, 0xf8, 0x8f ;  /* 0x00000000008f781c */ /* 0x000fda0000f25f70 */
[----:B------:R-:W-:Y:S05]  /*3990*/  @P1 BRA `(.L_x_97) ;  /* 0x0000000400501947 */ /* 0x000fea0003800000 */
[----:B------:R-:W-:-:S13]  /*39a0*/  LOP3.LUT P1, RZ, R18, 0x7fffffff, R3, 0xc8, !PT ;  /* 0x7fffffff12ff7812 */ /* 0x000fda000782c803 */
[----:B------:R-:W-:Y:S05]  /*39b0*/  @!P1 BRA `(.L_x_98) ;  /* 0x0000000400409947 */ /* 0x000fea0003800000 */
[C---:B------:R-:W-:Y:S02]  /*39c0*/  FSETP.NEU.FTZ.AND P4, PT, |R3|.reuse, +INF , PT ;  /* 0x7f8000000300780b */ /* 0x040fe40003f9d200 */
[----:B------:R-:W-:Y:S02]  /*39d0*/  FSETP.NEU.FTZ.AND P2, PT, |R4|, +INF , PT ;  /* 0x7f8000000400780b */ /* 0x000fe40003f5d200 */
[----:B------:R-:W-:-:S11]  /*39e0*/  FSETP.NEU.FTZ.AND P1, PT, |R3|, +INF , PT ;  /* 0x7f8000000300780b */ /* 0x000fd60003f3d200 */
[----:B------:R-:W-:Y:S05]  /*39f0*/  @!P2 BRA !P4, `(.L_x_98) ;  /* 0x000000040030a947 */ /* 0x000fea0006000000 */
[----:B------:R-:W-:-:S04]  /*3a00*/  LOP3.LUT P4, RZ, R3, 0x7fffffff, RZ, 0xc0, !PT ;  /* 0x7fffffff03ff7812 */ /* 0x000fc8000788c0ff */
[----:B------:R-:W-:-:S13]  /*3a10*/  PLOP3.LUT P2, PT, P2, P4, PT, 0x2f, 0xf2 ;  /* 0x0000000000f2781c */ /* 0x000fda0001748577 */
[----:B------:R-:W-:Y:S05]  /*3a20*/  @P2 BRA `(.L_x_99) ;  /* 0x00000004001c2947 */ /* 0x000fea0003800000 */
[----:B------:R-:W-:-:S04]  /*3a30*/  LOP3.LUT P2, RZ, R18, 0x7fffffff, RZ, 0xc0, !PT ;  /* 0x7fffffff12ff7812 */ /* 0x000fc8000784c0ff */
[----:B------:R-:W-:-:S13]  /*3a40*/  PLOP3.LUT P1, PT, P1, P2, PT, 0x2f, 0xf2 ;  /* 0x0000000000f2781c */ /* 0x000fda0000f24577 */
[----:B------:R-:W-:Y:S05]  /*3a50*/  @P1 BRA `(.L_x_100) ;  /* 0x0000000400041947 */ /* 0x000fea0003800000 */
[----:B------:R-:W-:Y:S02]  /*3a60*/  ISETP.GE.AND P1, PT, R16, RZ, PT ;  /* 0x000000ff1000720c */ /* 0x000fe40003f26270 */
[----:B------:R-:W-:-:S11]  /*3a70*/  ISETP.GE.AND P2, PT, R15, RZ, PT ;  /* 0x000000ff0f00720c */ /* 0x000fd60003f46270 */
[----:B------:R-:W-:Y:S01]  /*3a80*/  @P1 IMAD.MOV.U32 R5, RZ, RZ, RZ ;  /* 0x000000ffff051224 */ /* 0x000fe200078e00ff */
[----:B------:R-:W-:Y:S01]  /*3a90*/  @!P1 MOV R5, 0xffffffc0 ;  /* 0xffffffc000059802 */ /* 0x000fe20000000f00 */
[----:B------:R-:W-:Y:S01]  /*3aa0*/  @!P1 FFMA R3, R3, 1.84467440737095516160e+19, RZ ;  /* 0x5f80000003039823 */ /* 0x000fe200000000ff */
[----:B------:R-:W-:Y:S02]  /*3ab0*/  @!P2 FFMA R18, R4, 1.84467440737095516160e+19, RZ ;  /* 0x5f8000000412a823 */ /* 0x000fe400000000ff */
[----:B------:R-:W-:-:S07]  /*3ac0*/  @!P2 IADD3 R5, PT, PT, R5, 0x40, RZ ;  /* 0x000000400505a810 */ /* 0x000fce0007ffe0ff */
.L_x_96:
[----:B------:R-:W-:Y:S01]  /*3ad0*/  LEA R15, R9, 0xc0800000, 0x17 ;  /* 0xc0800000090f7811 */ /* 0x000fe200078eb8ff */
[----:B------:R-:W-:Y:S01]  /*3ae0*/  BSSY.RECONVERGENT B1, `(.L_x_101) ;  /* 0x0000036000017945 */ /* 0x000fe20003800200 */
[----:B------:R-:W-:-:S03]  /*3af0*/  IADD3 R16, PT, PT, R14, -0x7f, RZ ;  /* 0xffffff810e107810 */ /* 0x000fc60007ffe0ff */
[----:B------:R-:W-:Y:S01]  /*3b00*/  IMAD.IADD R18, R18, 0x1, -R15 ;  /* 0x0000000112127824 */ /* 0x000fe200078e0a0f */
[C---:B------:R-:W-:Y:S01]  /*3b10*/  IADD3 R30, PT, PT, R16.reuse, 0x7f, -R9 ;  /* 0x0000007f101e7810 */ /* 0x040fe20007ffe809 */
[----:B------:R-:W-:Y:S02]  /*3b20*/  IMAD R3, R16, -0x800000, R3 ;  /* 0xff80000010037824 */ /* 0x000fe400078e0203 */
[----:B------:R-:W0:Y:S01]  /*3b30*/  MUFU.RCP R15, R18 ;  /* 0x00000012000f7308 */ /* 0x000e220000001000 */
[----:B------:R-:W-:Y:S01]  /*3b40*/  FADD.FTZ R14, -R18, -RZ ;  /* 0x800000ff120e7221 */ /* 0x000fe20000010100 */
[----:B------:R-:W-:-:S03]  /*3b50*/  IADD3 R5, PT, PT, R30, R5, RZ ;  /* 0x000000051e057210 */ /* 0x000fc60007ffe0ff */
[----:B0-----:R-:W-:-:S04]  /*3b60*/  FFMA R16, R15, R14, 1 ;  /* 0x3f8000000f107423 */ /* 0x001fc8000000000e */
[----:B------:R-:W-:-:S04]  /*3b70*/  FFMA R16, R15, R16, R15 ;  /* 0x000000100f107223 */ /* 0x000fc8000000000f */
[----:B------:R-:W-:-:S04]  /*3b80*/  FFMA R15, R3, R16, RZ ;  /* 0x00000010030f7223 */ /* 0x000fc800000000ff */
[----:B------:R-:W-:-:S04]  /*3b90*/  FFMA R9, R14, R15, R3 ;  /* 0x0000000f0e097223 */ /* 0x000fc80000000003 */
[----:B------:R-:W-:-:S04]  /*3ba0*/  FFMA R9, R16, R9, R15 ;  /* 0x0000000910097223 */ /* 0x000fc8000000000f */
[----:B------:R-:W-:-:S04]  /*3bb0*/  FFMA R18, R14, R9, R3 ;  /* 0x000000090e127223 */ /* 0x000fc80000000003 */
[----:B------:R-:W-:-:S05]  /*3bc0*/  FFMA R14, R16, R18, R9 ;  /* 0x00000012100e7223 */ /* 0x000fca0000000009 */
[----:B------:R-:W-:-:S04]  /*3bd0*/  SHF.R.U32.HI R30, RZ, 0x17, R14 ;  /* 0x00000017ff1e7819 */ /* 0x000fc8000001160e */
[----:B------:R-:W-:-:S05]  /*3be0*/  LOP3.LUT R30, R30, 0xff, RZ, 0xc0, !PT ;  /* 0x000000ff1e1e7812 */ /* 0x000fca00078ec0ff */
[----:B------:R-:W-:-:S05]  /*3bf0*/  IMAD.IADD R3, R30, 0x1, R5 ;  /* 0x000000011e037824 */ /* 0x000fca00078e0205 */
[----:B------:R-:W-:-:S04]  /*3c00*/  IADD3 R15, PT, PT, R3, -0x1, RZ ;  /* 0xffffffff030f7810 */ /* 0x000fc80007ffe0ff */
[----:B------:R-:W-:-:S13]  /*3c10*/  ISETP.GE.U32.AND P1, PT, R15, 0xfe, PT ;  /* 0x000000fe0f00780c */ /* 0x000fda0003f26070 */
[----:B------:R-:W-:Y:S05]  /*3c20*/  @!P1 BRA `(.L_x_102) ;  /* 0x0000000000809947 */ /* 0x000fea0003800000 */
[----:B------:R-:W-:-:S13]  /*3c30*/  ISETP.GT.AND P1, PT, R3, 0xfe, PT ;  /* 0x000000fe0300780c */ /* 0x000fda0003f24270 */
[----:B------:R-:W-:Y:S05]  /*3c40*/  @P1 BRA `(.L_x_103) ;  /* 0x00000000006c1947 */ /* 0x000fea0003800000 */
[----:B------:R-:W-:-:S13]  /*3c50*/  ISETP.GE.AND P1, PT, R3, 0x1, PT ;  /* 0x000000010300780c */ /* 0x000fda0003f26270 */
[----:B------:R-:W-:Y:S05]  /*3c60*/  @P1 BRA `(.L_x_104) ;  /* 0x0000000000741947 */ /* 0x000fea0003800000 */
[----:B------:R-:W-:Y:S02]  /*3c70*/  ISETP.GE.AND P1, PT, R3, -0x18, PT ;  /* 0xffffffe80300780c */ /* 0x000fe40003f26270 */
[----:B------:R-:W-:-:S11]  /*3c80*/  LOP3.LUT R14, R14, 0x80000000, RZ, 0xc0, !PT ;  /* 0x800000000e0e7812 */ /* 0x000fd600078ec0ff */
[----:B------:R-:W-:Y:S05]  /*3c90*/  @!P1 BRA `(.L_x_104) ;  /* 0x0000000000689947 */ /* 0x000fea0003800000 */
[CCC-:B------:R-:W-:Y:S01]  /*3ca0*/  FFMA.RP R5, R16.reuse, R18.reuse, R9.reuse ;  /* 0x0000001210057223 */ /* 0x1c0fe20000008009 */
[CCC-:B------:R-:W-:Y:S01]  /*3cb0*/  FFMA.RM R30, R16.reuse, R18.reuse, R9.reuse ;  /* 0x00000012101e7223 */ /* 0x1c0fe20000004009 */
[----:B------:R-:W-:Y:S01]  /*3cc0*/  FFMA.RZ R9, R16, R18, R9 ;  /* 0x0000001210097223 */ /* 0x000fe2000000c009 */
[C---:B------:R-:W-:Y:S02]  /*3cd0*/  ISETP.NE.AND P4, PT, R3.reuse, RZ, PT ;  /* 0x000000ff0300720c */ /* 0x040fe40003f85270 */
[----:B------:R-:W-:Y:S02]  /*3ce0*/  ISETP.NE.AND P2, PT, R3, RZ, PT ;  /* 0x000000ff0300720c */ /* 0x000fe40003f45270 */
[----:B------:R-:W-:Y:S02]  /*3cf0*/  LOP3.LUT R9, R9, 0x7fffff, RZ, 0xc0, !PT ;  /* 0x007fffff09097812 */ /* 0x000fe400078ec0ff */
[----:B------:R-:W-:Y:S02]  /*3d00*/  FSETP.NEU.FTZ.AND P1, PT, R5, R30, PT ;  /* 0x0000001e0500720b */ /* 0x000fe40003f3d000 */
[----:B------:R-:W-:Y:S01]  /*3d10*/  IADD3 R5, PT, PT, R3, 0x20, RZ ;  /* 0x0000002003057810 */ /* 0x000fe20007ffe0ff */
[----:B------:R-:W-:Y:S01]  /*3d20*/  IMAD.MOV R3, RZ, RZ, -R3 ;  /* 0x000000ffff037224 */ /* 0x000fe200078e0a03 */
[----:B------:R-:W-:-:S04]  /*3d30*/  LOP3.LUT R16, R9, 0x800000, RZ, 0xfc, !PT ;  /* 0x0080000009107812 */ /* 0x000fc800078efcff */
[----:B------:R-:W-:Y:S02]  /*3d40*/  SHF.L.U32 R5, R16, R5, RZ ;  /* 0x0000000510057219 */ /* 0x000fe400000006ff */
[----:B------:R-:W-:Y:S02]  /*3d50*/  SEL R3, R3, RZ, P4 ;  /* 0x000000ff03037207 */ /* 0x000fe40002000000 */
[----:B------:R-:W-:Y:S02]  /*3d60*/  ISETP.NE.AND P2, PT, R5, RZ, P2 ;  /* 0x000000ff0500720c */ /* 0x000fe40001745270 */
[----:B------:R-:W-:Y:S02]  /*3d70*/  SHF.R.U32.HI R16, RZ, R3, R16 ;  /* 0x00000003ff107219 */ /* 0x000fe40000011610 */
[----:B------:R-:W-:Y:S02]  /*3d80*/  PLOP3.LUT P1, PT, P1, P2, PT, 0xf8, 0x8f ;  /* 0x00000000008f781c */ /* 0x000fe40000f25f70 */
[----:B------:R-:W-:-:S02]  /*3d90*/  SHF.R.U32.HI R5, RZ, 0x1, R16 ;  /* 0x00000001ff057819 */ /* 0x000fc40000011610 */
[----:B------:R-:W-:-:S04]  /*3da0*/  SEL R18, RZ, 0x1, !P1 ;  /* 0x00000001ff127807 */ /* 0x000fc80004800000 */
[----:B------:R-:W-:-:S04]  /*3db0*/  LOP3.LUT R3, R18, 0x1, R5, 0xf8, !PT ;  /* 0x0000000112037812 */ /* 0x000fc800078ef805 */
[----:B------:R-:W-:-:S04]  /*3dc0*/  LOP3.LUT R16, R3, R16, RZ, 0xc0, !PT ;  /* 0x0000001003107212 */ /* 0x000fc800078ec0ff */
[----:B------:R-:W-:-:S04]  /*3dd0*/  IADD3 R5, PT, PT, R5, R16, RZ ;  /* 0x0000001005057210 */ /* 0x000fc80007ffe0ff */
[----:B------:R-:W-:Y:S01]  /*3de0*/  LOP3.LUT R14, R5, R14, RZ, 0xfc, !PT ;  /* 0x0000000e050e7212 */ /* 0x000fe200078efcff */
[----:B------:R-:W-:Y:S06]  /*3df0*/  BRA `(.L_x_104) ;  /* 0x0000000000107947 */ /* 0x000fec0003800000 */
.L_x_103:
[----:B------:R-:W-:-:S04]  /*3e00*/  LOP3.LUT R14, R14, 0x80000000, RZ, 0xc0, !PT ;  /* 0x800000000e0e7812 */ /* 0x000fc800078ec0ff */
[----:B------:R-:W-:Y:S01]  /*3e10*/  LOP3.LUT R14, R14, 0x7f800000, RZ, 0xfc, !PT ;  /* 0x7f8000000e0e7812 */ /* 0x000fe200078efcff */
[----:B------:R-:W-:Y:S06]  /*3e20*/  BRA `(.L_x_104) ;  /* 0x0000000000047947 */ /* 0x000fec0003800000 */
.L_x_102:
[----:B------:R-:W-:-:S07]  /*3e30*/  LEA R14, R5, R14, 0x17 ;  /* 0x0000000e050e7211 */ /* 0x000fce00078eb8ff */
.L_x_104:
[----:B------:R-:W-:Y:S05]  /*3e40*/  BSYNC.RECONVERGENT B1 ;  /* 0x0000000000017941 */ /* 0x000fea0003800200 */
.L_x_101:
[----:B------:R-:W-:Y:S01]  /*3e50*/  IMAD.MOV.U32 R3, RZ, RZ, R14 ;  /* 0x000000ffff037224 */ /* 0x000fe200078e000e */
[----:B------:R-:W-:Y:S06]  /*3e60*/  BRA `(.L_x_105) ;  /* 0x0000000000207947 */ /* 0x000fec0003800000 */
.L_x_100:
[----:B------:R-:W-:-:S04]  /*3e70*/  LOP3.LUT R3, R18, 0x80000000, R3, 0x48, !PT ;  /* 0x8000000012037812 */ /* 0x000fc800078e4803 */
[----:B------:R-:W-:Y:S01]  /*3e80*/  LOP3.LUT R3, R3, 0x7f800000, RZ, 0xfc, !PT ;  /* 0x7f80000003037812 */ /* 0x000fe200078efcff */
[----:B------:R-:W-:Y:S06]  /*3e90*/  BRA `(.L_x_105) ;  /* 0x0000000000147947 */ /* 0x000fec0003800000 */
.L_x_99:
[----:B------:R-:W-:Y:S01]  /*3ea0*/  LOP3.LUT R3, R18, 0x80000000, R3, 0x48, !PT ;  /* 0x8000000012037812 */ /* 0x000fe200078e4803 */
[----:B------:R-:W-:Y:S06]  /*3eb0*/  BRA `(.L_x_105) ;  /* 0x00000000000c7947 */ /* 0x000fec0003800000 */
.L_x_98:
[----:B------:R-:W0:Y:S01]  /*3ec0*/  MUFU.RSQ R3, -QNAN ;  /* 0xffc0000000037908 */ /* 0x000e220000001400 */
[----:B------:R-:W-:Y:S05]  /*3ed0*/  BRA `(.L_x_105) ;  /* 0x0000000000047947 */ /* 0x000fea0003800000 */
.L_x_97:
[----:B------:R-:W-:-:S07]  /*3ee0*/  FADD.FTZ R3, R3, R4 ;  /* 0x0000000403037221 */ /* 0x000fce0000010000 */
.L_x_105:
[----:B------:R-:W-:Y:S05]  /*3ef0*/  BSYNC.RECONVERGENT B0 ;  /* 0x0000000000007941 */ /* 0x000fea0003800200 */
.L_x_95:
[----:B------:R-:W-:Y:S01]  /*3f00*/  HFMA2 R15, -RZ, RZ, 0, 0 ;  /* 0x00000000ff0f7431 */ /* 0x000fe200000001ff */
[----:B------:R-:W-:-:S04]  /*3f10*/  MOV R14, R10 ;  /* 0x0000000a000e7202 */ /* 0x000fc80000000f00 */
[----:B0-----:R-:W-:Y:S05]  /*3f20*/  RET.REL.NODEC R14 `(_Z31optimized_glm4_attention_kernelPK6__halfS1_S1_PKfPS_iiii) ;  /* 0xffffffc00e347950 */ /* 0x001fea0003c3ffff */
.L_x_106:
[----:B------:R-:W-:-:S00]  /*3f30*/  BRA `(.L_x_106) ;  /* 0xfffffffc00fc7947 */ /* 0x000fc0000383ffff */
[----:B------:R-:W-:-:S00]  /*3f40*/  NOP ;  /* 0x0000000000007918 */ /* 0x000fc00000000000 */
        /* <DEDUP_REMOVED lines=11> */
.L_x_108:


//--------------------- .nv.shared._Z31optimized_glm4_attention_kernelPK6__halfS1_S1_PKfPS_iiii --------------------------
	.section	.nv.shared._Z31optimized_glm4_attention_kernelPK6__halfS1_S1_PKfPS_iiii,"aw",@nobits
	.sectionflags	@""
	.align	16
	.zero		1024


//--------------------- .nv.shared.reserved.0     --------------------------
	.section	.nv.shared.reserved.0,"aw",@nobits
	.weak		__nv_reservedSMEM_offset_0_alias
	.size		__nv_reservedSMEM_offset_0_alias, 0, 64
	.other		__nv_reservedSMEM_offset_0_alias,@"STO_CUDA_RESERVED_SHARED STV_DEFAULT"
__nv_reservedSMEM_offset_0_alias:
	.zero		0
	.zero		64


//--------------------- .nv.constant0._Z31optimized_glm4_attention_kernelPK6__halfS1_S1_PKfPS_iiii --------------------------
	.section	.nv.constant0._Z31optimized_glm4_attention_kernelPK6__halfS1_S1_PKfPS_iiii,"a",@progbits
	.sectionflags	@""
	.align	4
.nv.constant0._Z31optimized_glm4_attention_kernelPK6__halfS1_S1_PKfPS_iiii:
	.zero		952


//--------------------- SYMBOLS --------------------------

	.type		.nv.reservedSmem.offset0,@object
	.size		.nv.reservedSmem.offset0,0x4
	.type		.nv.reservedSmem.cap,@object
	.size		.nv.reservedSmem.cap,0x4
